	.target	sm_90a

	.elftype	@"ET_EXEC"


//--------------------- .note.nv.tkinfo           --------------------------
	.section	.note.nv.tkinfo,"",@"SHT_NOTE"
	.sectionflags	@"SHF_NOTE_NV_TKINFO"
	.tkinfo
        /*0018*/ 	.word	0x00000002
        /*0030*/ 	.string	""
        /*0030*/ 	.string	"ptxas"
        /*0030*/ 	.string	"Cuda compilation tools, release 13.0, V13.0.88"
        /*0030*/ 	.string	"Build cuda_13.0.r13.0/compiler.36424714_0"
        /*0030*/ 	.string	"-arch sm_90a -m 64 "



//--------------------- .note.nv.cuinfo           --------------------------
	.section	.note.nv.cuinfo,"",@"SHT_NOTE"
	.sectionflags	@"SHF_NOTE_NV_CUINFO"
        /*0018*/ 	.short	0x0002
        /*001a*/ 	.short	0x005a
        /*001c*/ 	.short	0x0082
	.zero		2


//--------------------- .nv.info                  --------------------------
	.section	.nv.info,"",@"SHT_CUDA_INFO"
	.align	4


	//----- nvinfo : EIATTR_REGCOUNT
	.align		4
        /*0000*/ 	.byte	0x04, 0x2f
        /*0002*/ 	.short	(.L_15 - .L_14)
	.align		4
.L_14:
        /*0004*/ 	.word	index@(_ZN7cutlass13device_kernelINS_4gemm6kernel13GemmUniversalIN4cute5tupleIJiiiiEEENS1_10collective13CollectiveMmaINS1_34MainloopSm90TmaGmmaWarpSpecializedILi7ENS5_IJNS4_1CILi1EEESB_SB_EEENS1_35KernelTmaWarpSpecializedCooperativeEEENS5_IJNSA_ILi128EEENSA_ILi64EEESG_EEEfNS5_IJlSB_lEEEfSI_NS4_8TiledMMAINS4_8MMA_AtomIJNS4_4SM904GMMA29MMA_64x64x8_F32TF32TF32_SS_TNILNSM_7ScaleInE1ELSO_1EEEEEENS4_6LayoutINS5_IJNSA_ILi2EEESB_SB_EEENS5_IJSB_NSA_ILi0EEESU_EEEEENS5_IJNS4_10UnderscoreESX_SX_EEEEENS4_13SM90_TMA_LOADENS4_14ComposedLayoutINS4_7SwizzleILi3ELi4ELi3EEENS4_18smem_ptr_flag_bitsILi32EEENSR_INS5_IJNSA_ILi8EEENSA_ILi32EEEEEENS5_IJS17_SB_EEEEEEEvNS4_8identityES10_S1B_vS1C_EENS_8epilogue10collective6detail29Sm90TmaWarpSpecializedAdapterINS1F_15DefaultEpilogueIfSI_SI_NS1E_6thread17LinearCombinationIfLi1EffLNS1J_9ScaleType4KindE0ELNS_15FloatRoundStyleE2EfEENS1_15EpilogueDefaultEEEEEvvEEEEvNT_6ParamsE)
        /*0008*/ 	.word	0x000000a8


	//----- nvinfo : EIATTR_FRAME_SIZE
	.align		4
.L_15:
        /*000c*/ 	.byte	0x04, 0x11
        /*000e*/ 	.short	(.L_17 - .L_16)
	.align		4
.L_16:
        /*0010*/ 	.word	index@(_ZN7cutlass13device_kernelINS_4gemm6kernel13GemmUniversalIN4cute5tupleIJiiiiEEENS1_10collective13CollectiveMmaINS1_34MainloopSm90TmaGmmaWarpSpecializedILi7ENS5_IJNS4_1CILi1EEESB_SB_EEENS1_35KernelTmaWarpSpecializedCooperativeEEENS5_IJNSA_ILi128EEENSA_ILi64EEESG_EEEfNS5_IJlSB_lEEEfSI_NS4_8TiledMMAINS4_8MMA_AtomIJNS4_4SM904GMMA29MMA_64x64x8_F32TF32TF32_SS_TNILNSM_7ScaleInE1ELSO_1EEEEEENS4_6LayoutINS5_IJNSA_ILi2EEESB_SB_EEENS5_IJSB_NSA_ILi0EEESU_EEEEENS5_IJNS4_10UnderscoreESX_SX_EEEEENS4_13SM90_TMA_LOADENS4_14ComposedLayoutINS4_7SwizzleILi3ELi4ELi3EEENS4_18smem_ptr_flag_bitsILi32EEENSR_INS5_IJNSA_ILi8EEENSA_ILi32EEEEEENS5_IJS17_SB_EEEEEEEvNS4_8identityES10_S1B_vS1C_EENS_8epilogue10collective6detail29Sm90TmaWarpSpecializedAdapterINS1F_15DefaultEpilogueIfSI_SI_NS1E_6thread17LinearCombinationIfLi1EffLNS1J_9ScaleType4KindE0ELNS_15FloatRoundStyleE2EfEENS1_15EpilogueDefaultEEEEEvvEEEEvNT_6ParamsE)
        /*0014*/ 	.word	0x00000000


	//----- nvinfo : EIATTR_MIN_STACK_SIZE
	.align		4
.L_17:
        /*0018*/ 	.byte	0x04, 0x12
        /*001a*/ 	.short	(.L_19 - .L_18)
	.align		4
.L_18:
        /*001c*/ 	.word	index@(_ZN7cutlass13device_kernelINS_4gemm6kernel13GemmUniversalIN4cute5tupleIJiiiiEEENS1_10collective13CollectiveMmaINS1_34MainloopSm90TmaGmmaWarpSpecializedILi7ENS5_IJNS4_1CILi1EEESB_SB_EEENS1_35KernelTmaWarpSpecializedCooperativeEEENS5_IJNSA_ILi128EEENSA_ILi64EEESG_EEEfNS5_IJlSB_lEEEfSI_NS4_8TiledMMAINS4_8MMA_AtomIJNS4_4SM904GMMA29MMA_64x64x8_F32TF32TF32_SS_TNILNSM_7ScaleInE1ELSO_1EEEEEENS4_6LayoutINS5_IJNSA_ILi2EEESB_SB_EEENS5_IJSB_NSA_ILi0EEESU_EEEEENS5_IJNS4_10UnderscoreESX_SX_EEEEENS4_13SM90_TMA_LOADENS4_14ComposedLayoutINS4_7SwizzleILi3ELi4ELi3EEENS4_18smem_ptr_flag_bitsILi32EEENSR_INS5_IJNSA_ILi8EEENSA_ILi32EEEEEENS5_IJS17_SB_EEEEEEEvNS4_8identityES10_S1B_vS1C_EENS_8epilogue10collective6detail29Sm90TmaWarpSpecializedAdapterINS1F_15DefaultEpilogueIfSI_SI_NS1E_6thread17LinearCombinationIfLi1EffLNS1J_9ScaleType4KindE0ELNS_15FloatRoundStyleE2EfEENS1_15EpilogueDefaultEEEEEvvEEEEvNT_6ParamsE)
        /*0020*/ 	.word	0x00000000
.L_19:


//--------------------- .nv.compat                --------------------------
	.section	.nv.compat,"",@"SHT_CUDA_COMPAT_INFO"
	.align	4
        /*0000*/ 	.byte	0x02, 0x09, 0x01, 0x00, 0x02, 0x02, 0x04, 0x00, 0x02, 0x05, 0x05, 0x00, 0x03, 0x07, 0x01, 0x01
        /*0010*/ 	.byte	0x02, 0x03, 0x01, 0x00, 0x02, 0x06, 0x01, 0x00, 0x04, 0x0b, 0x08, 0x00, 0x00, 0x00, 0x00, 0x00
        /*0020*/ 	.byte	0x00, 0x00, 0x00, 0x00


//--------------------- .nv.info._ZN7cutlass13device_kernelINS_4gemm6kernel13GemmUniversalIN4cute5tupleIJiiiiEEENS1_10collective13CollectiveMmaINS1_34MainloopSm90TmaGmmaWarpSpecializedILi7ENS5_IJNS4_1CILi1EEESB_SB_EEENS1_35KernelTmaWarpSpecializedCooperativeEEENS5_IJNSA_ILi128EEENSA_ILi64EEESG_EEEfNS5_IJlSB_lEEEfSI_NS4_8TiledMMAINS4_8MMA_AtomIJNS4_4SM904GMMA29MMA_64x64x8_F32TF32TF32_SS_TNILNSM_7ScaleInE1ELSO_1EEEEEENS4_6LayoutINS5_IJNSA_ILi2EEESB_SB_EEENS5_IJSB_NSA_ILi0EEESU_EEEEENS5_IJNS4_10UnderscoreESX_SX_EEEEENS4_13SM90_TMA_LOADENS4_14ComposedLayoutINS4_7SwizzleILi3ELi4ELi3EEENS4_18smem_ptr_flag_bitsILi32EEENSR_INS5_IJNSA_ILi8EEENSA_ILi32EEEEEENS5_IJS17_SB_EEEEEEEvNS4_8identityES10_S1B_vS1C_EENS_8epilogue10collective6detail29Sm90TmaWarpSpecializedAdapterINS1F_15DefaultEpilogueIfSI_SI_NS1E_6thread17LinearCombinationIfLi1EffLNS1J_9ScaleType4KindE0ELNS_15FloatRoundStyleE2EfEENS1_15EpilogueDefaultEEEEEvvEEEEvNT_6ParamsE --------------------------
	.section	.nv.info._ZN7cutlass13device_kernelINS_4gemm6kernel13GemmUniversalIN4cute5tupleIJiiiiEEENS1_10collective13CollectiveMmaINS1_34MainloopSm90TmaGmmaWarpSpecializedILi7ENS5_IJNS4_1CILi1EEESB_SB_EEENS1_35KernelTmaWarpSpecializedCooperativeEEENS5_IJNSA_ILi128EEENSA_ILi64EEESG_EEEfNS5_IJlSB_lEEEfSI_NS4_8TiledMMAINS4_8MMA_AtomIJNS4_4SM904GMMA29MMA_64x64x8_F32TF32TF32_SS_TNILNSM_7ScaleInE1ELSO_1EEEEEENS4_6LayoutINS5_IJNSA_ILi2EEESB_SB_EEENS5_IJSB_NSA_ILi0EEESU_EEEEENS5_IJNS4_10UnderscoreESX_SX_EEEEENS4_13SM90_TMA_LOADENS4_14ComposedLayoutINS4_7SwizzleILi3ELi4ELi3EEENS4_18smem_ptr_flag_bitsILi32EEENSR_INS5_IJNSA_ILi8EEENSA_ILi32EEEEEENS5_IJS17_SB_EEEEEEEvNS4_8identityES10_S1B_vS1C_EENS_8epilogue10collective6detail29Sm90TmaWarpSpecializedAdapterINS1F_15DefaultEpilogueIfSI_SI_NS1E_6thread17LinearCombinationIfLi1EffLNS1J_9ScaleType4KindE0ELNS_15FloatRoundStyleE2EfEENS1_15EpilogueDefaultEEEEEvvEEEEvNT_6ParamsE,"",@"SHT_CUDA_INFO"
	.sectionflags	@""
	.align	4


	//----- nvinfo : EIATTR_CUDA_API_VERSION
	.align		4
        /*0000*/ 	.byte	0x04, 0x37
        /*0002*/ 	.short	(.L_21 - .L_20)
.L_20:
        /*0004*/ 	.word	0x00000082


	//----- nvinfo : EIATTR_KPARAM_INFO
	.align		4
.L_21:
        /*0008*/ 	.byte	0x04, 0x17
        /*000a*/ 	.short	(.L_23 - .L_22)
.L_22:
        /*000c*/ 	.word	0x00000000
        /*0010*/ 	.short	0x0000
        /*0012*/ 	.short	0x0070
        /*0014*/ 	.byte	0x00, 0xf0, 0x01, 0x10


	//----- nvinfo : EIATTR_SPARSE_MMA_MASK
	.align		4
.L_23:
        /*0018*/ 	.byte	0x03, 0x50
        /*001a*/ 	.short	0x0000


	//----- nvinfo : EIATTR_MAXREG_COUNT
	.align		4
        /*001c*/ 	.byte	0x03, 0x1b
        /*001e*/ 	.short	0x00a8


	//----- nvinfo : EIATTR_NUM_BARRIERS
	.align		4
        /*0020*/ 	.byte	0x02, 0x4c
        /*0022*/ 	.byte	0x01
	.zero		1


	//----- nvinfo : EIATTR_EXTERNS
	.align		4
        /*0024*/ 	.byte	0x04, 0x0f
        /*0026*/ 	.short	(.L_25 - .L_24)


	//   ....[0]....
	.align		4
.L_24:
        /*0028*/ 	.word	index@(__assertfail)


	//----- nvinfo : EIATTR_MERCURY_ISA_VERSION
	.align		4
.L_25:
        /*002c*/ 	.byte	0x03, 0x5f
        /*002e*/ 	.short	0x0101


	//----- nvinfo : EIATTR_INT_WARP_WIDE_INSTR_OFFSETS
	.align		4
        /*0030*/ 	.byte	0x04, 0x31
        /*0032*/ 	.short	(.L_27 - .L_26)


	//   ....[0]....
.L_26:
        /*0034*/ 	.word	0x00000450


	//   ....[1]....
        /*0038*/ 	.word	0x00000460


	//   ....[2]....
        /*003c*/ 	.word	0x00000520


	//----- nvinfo : EIATTR_COOP_GROUP_MASK_REGIDS
	.align		4
.L_27:
        /*0040*/ 	.byte	0x04, 0x29
        /*0042*/ 	.short	(.L_29 - .L_28)


	//   ....[0]....
.L_28:
        /*0044*/ 	.word	0xffffffff


	//   ....[1]....
        /*0048*/ 	.word	0xffffffff


	//   ....[2]....
        /*004c*/ 	.word	0xffffffff


	//   ....[3]....
        /*0050*/ 	.word	0xffffffff


	//   ....[4]....
        /*0054*/ 	.word	0xffffffff


	//----- nvinfo : EIATTR_COOP_GROUP_INSTR_OFFSETS
	.align		4
.L_29:
        /*0058*/ 	.byte	0x04, 0x28
        /*005a*/ 	.short	(.L_31 - .L_30)


	//   ....[0]....
.L_30:
        /*005c*/ 	.word	0x00000060


	//   ....[1]....
        /*0060*/ 	.word	0x00000070


	//   ....[2]....
        /*0064*/ 	.word	0x00000130


	//   ....[3]....
        /*0068*/ 	.word	0x00000320


	//   ....[4]....
        /*006c*/ 	.word	0x00001220


	//----- nvinfo : EIATTR_REG_RECONFIG
	.align		4
.L_31:
        /*0070*/ 	.byte	0x01, 0x54
	.zero		2


	//----- nvinfo : EIATTR_SYSCALL_OFFSETS
	.align		4
        /*0074*/ 	.byte	0x04, 0x46
        /*0076*/ 	.short	(.L_33 - .L_32)


	//   ....[0]....
.L_32:
        /*0078*/ 	.word	0x00001410


	//----- nvinfo : EIATTR_MBARRIER_INSTR_OFFSETS
	.align		4
.L_33:
        /*007c*/ 	.byte	0x04, 0x39
        /*007e*/ 	.short	(.L_35 - .L_34)


	//   ....[0]....
.L_34:
        /*0080*/ 	.word	0x00000230
        /*0084*/ 	.word	0x000000ff
        /*0088*/ 	.word	0x00000000
        /*008c*/ 	.short	0x0100
        /*008e*/ 	.byte	0x08
	.zero		1


	//   ....[1]....
        /*0090*/ 	.word	0x00000240
        /*0094*/ 	.word	0x000000ff
        /*0098*/ 	.word	0x00000038
        /*009c*/ 	.short	0x0100
        /*009e*/ 	.byte	0x08
	.zero		1


	//   ....[2]....
        /*00a0*/ 	.word	0x00000250
        /*00a4*/ 	.word	0x000000ff
        /*00a8*/ 	.word	0x00000008
        /*00ac*/ 	.short	0x0100
        /*00ae*/ 	.byte	0x08
	.zero		1


	//   ....[3]....
        /*00b0*/ 	.word	0x00000260
        /*00b4*/ 	.word	0x000000ff
        /*00b8*/ 	.word	0x00000040
        /*00bc*/ 	.short	0x0100
        /*00be*/ 	.byte	0x08
	.zero		1


	//   ....[4]....
        /*00c0*/ 	.word	0x00000270
        /*00c4*/ 	.word	0x000000ff
        /*00c8*/ 	.word	0x00000010
        /*00cc*/ 	.short	0x0100
        /*00ce*/ 	.byte	0x08
	.zero		1


	//   ....[5]....
        /*00d0*/ 	.word	0x00000280
        /*00d4*/ 	.word	0x000000ff
        /*00d8*/ 	.word	0x00000048
        /*00dc*/ 	.short	0x0100
        /*00de*/ 	.byte	0x08
	.zero		1


	//   ....[6]....
        /*00e0*/ 	.word	0x00000290
        /*00e4*/ 	.word	0x000000ff
        /*00e8*/ 	.word	0x00000018
        /*00ec*/ 	.short	0x0100
        /*00ee*/ 	.byte	0x08
	.zero		1


	//   ....[7]....
        /*00f0*/ 	.word	0x000002a0
        /*00f4*/ 	.word	0x000000ff
        /*00f8*/ 	.word	0x00000050
        /*00fc*/ 	.short	0x0100
        /*00fe*/ 	.byte	0x08
	.zero		1


	//   ....[8]....
        /*0100*/ 	.word	0x000002b0
        /*0104*/ 	.word	0x000000ff
        /*0108*/ 	.word	0x00000020
        /*010c*/ 	.short	0x0100
        /*010e*/ 	.byte	0x08
	.zero		1


	//   ....[9]....
        /*0110*/ 	.word	0x000002c0
        /*0114*/ 	.word	0x000000ff
        /*0118*/ 	.word	0x00000058
        /*011c*/ 	.short	0x0100
        /*011e*/ 	.byte	0x08
	.zero		1


	//   ....[10]....
        /*0120*/ 	.word	0x000002d0
        /*0124*/ 	.word	0x000000ff
        /*0128*/ 	.word	0x00000028
        /*012c*/ 	.short	0x0100
        /*012e*/ 	.byte	0x08
	.zero		1


	//   ....[11]....
        /*0130*/ 	.word	0x000002e0
        /*0134*/ 	.word	0x000000ff
        /*0138*/ 	.word	0x00000060
        /*013c*/ 	.short	0x0100
        /*013e*/ 	.byte	0x08
	.zero		1


	//   ....[12]....
        /*0140*/ 	.word	0x000002f0
        /*0144*/ 	.word	0x000000ff
        /*0148*/ 	.word	0x00000030
        /*014c*/ 	.short	0x0100
        /*014e*/ 	.byte	0x08
	.zero		1


	//   ....[13]....
        /*0150*/ 	.word	0x00000300
        /*0154*/ 	.word	0x000000ff
        /*0158*/ 	.word	0x00000068
        /*015c*/ 	.short	0x0100
        /*015e*/ 	.byte	0x08
	.zero		1


	//   ....[14]....
        /*0160*/ 	.word	0x000005a0
        /*0164*/ 	.word	0x000000ff
        /*0168*/ 	.word	0x00000080
        /*016c*/ 	.short	0x0100
        /*016e*/ 	.byte	0x08
	.zero		1


	//   ....[15]....
        /*0170*/ 	.word	0x00000620
        /*0174*/ 	.word	0x000000ff
        /*0178*/ 	.word	0x00000088
        /*017c*/ 	.short	0x0100
        /*017e*/ 	.byte	0x08
	.zero		1


	//   ....[16]....
        /*0180*/ 	.word	0x00001490
        /*0184*/ 	.word	0x00000003
        /*0188*/ 	.word	0x00000000
        /*018c*/ 	.short	0x010a
        /*018e*/ 	.byte	0x3f
	.zero		1


	//   ....[17]....
        /*0190*/ 	.word	0x000014f0
        /*0194*/ 	.word	0x00000003
        /*0198*/ 	.word	0x00000000
        /*019c*/ 	.short	0x010a
        /*019e*/ 	.byte	0x3f
	.zero		1


	//   ....[18]....
        /*01a0*/ 	.word	0x00001a00
        /*01a4*/ 	.word	0x000000ff
        /*01a8*/ 	.word	0x00000000
        /*01ac*/ 	.short	0x010a
        /*01ae*/ 	.byte	0x08
	.zero		1


	//   ....[19]....
        /*01b0*/ 	.word	0x00001a40
        /*01b4*/ 	.word	0x000000ff
        /*01b8*/ 	.word	0x00000000
        /*01bc*/ 	.short	0x010a
        /*01be*/ 	.byte	0x08
	.zero		1


	//   ....[20]....
        /*01c0*/ 	.word	0x00001e60
        /*01c4*/ 	.word	0x000000ff
        /*01c8*/ 	.word	0x00000000
        /*01cc*/ 	.short	0x0101
        /*01ce*/ 	.byte	0x07
	.zero		1


	//   ....[21]....
        /*01d0*/ 	.word	0x00002060
        /*01d4*/ 	.word	0x000000ff
        /*01d8*/ 	.word	0x00000000
        /*01dc*/ 	.short	0x0101
        /*01de*/ 	.byte	0x04
	.zero		1


	//   ....[22]....
        /*01e0*/ 	.word	0x00004da0
        /*01e4*/ 	.word	0x0000000e
        /*01e8*/ 	.word	0x00000038
        /*01ec*/ 	.short	0x010a
        /*01ee*/ 	.byte	0x3f
	.zero		1


	//   ....[23]....
        /*01f0*/ 	.word	0x00005250
        /*01f4*/ 	.word	0x00000006
        /*01f8*/ 	.word	0x00000088
        /*01fc*/ 	.short	0x0101
        /*01fe*/ 	.byte	0x3f
	.zero		1


	//   ....[24]....
        /*0200*/ 	.word	0x00005930
        /*0204*/ 	.word	0x00000007
        /*0208*/ 	.word	0x00000000
        /*020c*/ 	.short	0x010a
        /*020e*/ 	.byte	0x3f
	.zero		1


	//   ....[25]....
        /*0210*/ 	.word	0x000059b0
        /*0214*/ 	.word	0x00000009
        /*0218*/ 	.word	0x00000000
        /*021c*/ 	.short	0x010a
        /*021e*/ 	.byte	0x3f
	.zero		1


	//   ....[26]....
        /*0220*/ 	.word	0x00005a40
        /*0224*/ 	.word	0x00000006
        /*0228*/ 	.word	0x00000000
        /*022c*/ 	.short	0x010a
        /*022e*/ 	.byte	0x3f
	.zero		1


	//   ....[27]....
        /*0230*/ 	.word	0x00005ad0
        /*0234*/ 	.word	0x00000009
        /*0238*/ 	.word	0x00000000
        /*023c*/ 	.short	0x010a
        /*023e*/ 	.byte	0x3f
	.zero		1


	//   ....[28]....
        /*0240*/ 	.word	0x00005b60
        /*0244*/ 	.word	0x00000006
        /*0248*/ 	.word	0x00000000
        /*024c*/ 	.short	0x010a
        /*024e*/ 	.byte	0x3f
	.zero		1


	//   ....[29]....
        /*0250*/ 	.word	0x00005bf0
        /*0254*/ 	.word	0x00000009
        /*0258*/ 	.word	0x00000000
        /*025c*/ 	.short	0x010a
        /*025e*/ 	.byte	0x3f
	.zero		1


	//   ....[30]....
        /*0260*/ 	.word	0x00005c80
        /*0264*/ 	.word	0x00000003
        /*0268*/ 	.word	0x00000000
        /*026c*/ 	.short	0x010a
        /*026e*/ 	.byte	0x3f
	.zero		1


	//   ....[31]....
        /*0270*/ 	.word	0x00005ce0
        /*0274*/ 	.word	0x00000003
        /*0278*/ 	.word	0x00000000
        /*027c*/ 	.short	0x010a
        /*027e*/ 	.byte	0x3f
	.zero		1


	//   ....[32]....
        /*0280*/ 	.word	0x00005d40
        /*0284*/ 	.word	0x00000004
        /*0288*/ 	.word	0x00000000
        /*028c*/ 	.short	0x010a
        /*028e*/ 	.byte	0x3f
	.zero		1


	//   ....[33]....
        /*0290*/ 	.word	0x00005e10
        /*0294*/ 	.word	0x0000000e
        /*0298*/ 	.word	0x00000038
        /*029c*/ 	.short	0x010a
        /*029e*/ 	.byte	0x3f
	.zero		1


	//   ....[34]....
        /*02a0*/ 	.word	0x00005ee0
        /*02a4*/ 	.word	0x00000007
        /*02a8*/ 	.word	0x00000000
        /*02ac*/ 	.short	0x010a
        /*02ae*/ 	.byte	0x3f
	.zero		1


	//   ....[35]....
        /*02b0*/ 	.word	0x00005f30
        /*02b4*/ 	.word	0x00000009
        /*02b8*/ 	.word	0x00000000
        /*02bc*/ 	.short	0x010a
        /*02be*/ 	.byte	0x3f
	.zero		1


	//   ....[36]....
        /*02c0*/ 	.word	0x00005f80
        /*02c4*/ 	.word	0x00000006
        /*02c8*/ 	.word	0x00000000
        /*02cc*/ 	.short	0x010a
        /*02ce*/ 	.byte	0x3f
	.zero		1


	//   ....[37]....
        /*02d0*/ 	.word	0x00005fd0
        /*02d4*/ 	.word	0x00000009
        /*02d8*/ 	.word	0x00000000
        /*02dc*/ 	.short	0x010a
        /*02de*/ 	.byte	0x3f
	.zero		1


	//   ....[38]....
        /*02e0*/ 	.word	0x00006020
        /*02e4*/ 	.word	0x00000006
        /*02e8*/ 	.word	0x00000000
        /*02ec*/ 	.short	0x010a
        /*02ee*/ 	.byte	0x3f
	.zero		1


	//   ....[39]....
        /*02f0*/ 	.word	0x00006070
        /*02f4*/ 	.word	0x00000009
        /*02f8*/ 	.word	0x00000000
        /*02fc*/ 	.short	0x010a
        /*02fe*/ 	.byte	0x3f
	.zero		1


	//----- nvinfo : EIATTR_NUM_MBARRIERS
	.align		4
.L_35:
        /*0300*/ 	.byte	0x03, 0x38
        /*0302*/ 	.short	0x0010


	//----- nvinfo : EIATTR_EXIT_INSTR_OFFSETS
	.align		4
        /*0304*/ 	.byte	0x04, 0x1c
        /*0306*/ 	.short	(.L_37 - .L_36)


	//   ....[0]....
.L_36:
        /*0308*/ 	.word	0x000006c0


	//   ....[1]....
        /*030c*/ 	.word	0x00000f80


	//   ....[2]....
        /*0310*/ 	.word	0x00004480


	//   ....[3]....
        /*0314*/ 	.word	0x00004ab0


	//   ....[4]....
        /*0318*/ 	.word	0x00005cd0


	//----- nvinfo : EIATTR_MAX_THREADS
	.align		4
.L_37:
        /*031c*/ 	.byte	0x04, 0x05
        /*031e*/ 	.short	(.L_39 - .L_38)
.L_38:
        /*0320*/ 	.word	0x00000180
        /*0324*/ 	.word	0x00000001
        /*0328*/ 	.word	0x00000001


	//----- nvinfo : EIATTR_CRS_STACK_SIZE
	.align		4
.L_39:
        /*032c*/ 	.byte	0x04, 0x1e
        /*032e*/ 	.short	(.L_41 - .L_40)
.L_40:
        /*0330*/ 	.word	0x00000000


	//----- nvinfo : EIATTR_CBANK_PARAM_SIZE
	.align		4
.L_41:
        /*0334*/ 	.byte	0x03, 0x19
        /*0336*/ 	.short	0x0470


	//----- nvinfo : EIATTR_PARAM_CBANK
	.align		4
        /*0338*/ 	.byte	0x04, 0x0a
        /*033a*/ 	.short	(.L_43 - .L_42)
	.align		4
.L_42:
        /*033c*/ 	.word	index@(.nv.constant0._ZN7cutlass13device_kernelINS_4gemm6kernel13GemmUniversalIN4cute5tupleIJiiiiEEENS1_10collective13CollectiveMmaINS1_34MainloopSm90TmaGmmaWarpSpecializedILi7ENS5_IJNS4_1CILi1EEESB_SB_EEENS1_35KernelTmaWarpSpecializedCooperativeEEENS5_IJNSA_ILi128EEENSA_ILi64EEESG_EEEfNS5_IJlSB_lEEEfSI_NS4_8TiledMMAINS4_8MMA_AtomIJNS4_4SM904GMMA29MMA_64x64x8_F32TF32TF32_SS_TNILNSM_7ScaleInE1ELSO_1EEEEEENS4_6LayoutINS5_IJNSA_ILi2EEESB_SB_EEENS5_IJSB_NSA_ILi0EEESU_EEEEENS5_IJNS4_10UnderscoreESX_SX_EEEEENS4_13SM90_TMA_LOADENS4_14ComposedLayoutINS4_7SwizzleILi3ELi4ELi3EEENS4_18smem_ptr_flag_bitsILi32EEENSR_INS5_IJNSA_ILi8EEENSA_ILi32EEEEEENS5_IJS17_SB_EEEEEEEvNS4_8identityES10_S1B_vS1C_EENS_8epilogue10collective6detail29Sm90TmaWarpSpecializedAdapterINS1F_15DefaultEpilogueIfSI_SI_NS1E_6thread17LinearCombinationIfLi1EffLNS1J_9ScaleType4KindE0ELNS_15FloatRoundStyleE2EfEENS1_15EpilogueDefaultEEEEEvvEEEEvNT_6ParamsE)
        /*0340*/ 	.short	0x0210
        /*0342*/ 	.short	0x0470


	//----- nvinfo : EIATTR_SW_WAR
	.align		4
.L_43:
        /*0344*/ 	.byte	0x04, 0x36
        /*0346*/ 	.short	(.L_45 - .L_44)
.L_44:
        /*0348*/ 	.word	0x00000008
.L_45:


//--------------------- .nv.callgraph             --------------------------
	.section	.nv.callgraph,"",@"SHT_CUDA_CALLGRAPH"
	.align	4
	.sectionentsize	8
	.align		4
        /*0000*/ 	.word	0x00000000
	.align		4
        /*0004*/ 	.word	0xffffffff
	.align		4
        /*0008*/ 	.word	index@(_ZN7cutlass13device_kernelINS_4gemm6kernel13GemmUniversalIN4cute5tupleIJiiiiEEENS1_10collective13CollectiveMmaINS1_34MainloopSm90TmaGmmaWarpSpecializedILi7ENS5_IJNS4_1CILi1EEESB_SB_EEENS1_35KernelTmaWarpSpecializedCooperativeEEENS5_IJNSA_ILi128EEENSA_ILi64EEESG_EEEfNS5_IJlSB_lEEEfSI_NS4_8TiledMMAINS4_8MMA_AtomIJNS4_4SM904GMMA29MMA_64x64x8_F32TF32TF32_SS_TNILNSM_7ScaleInE1ELSO_1EEEEEENS4_6LayoutINS5_IJNSA_ILi2EEESB_SB_EEENS5_IJSB_NSA_ILi0EEESU_EEEEENS5_IJNS4_10UnderscoreESX_SX_EEEEENS4_13SM90_TMA_LOADENS4_14ComposedLayoutINS4_7SwizzleILi3ELi4ELi3EEENS4_18smem_ptr_flag_bitsILi32EEENSR_INS5_IJNSA_ILi8EEENSA_ILi32EEEEEENS5_IJS17_SB_EEEEEEEvNS4_8identityES10_S1B_vS1C_EENS_8epilogue10collective6detail29Sm90TmaWarpSpecializedAdapterINS1F_15DefaultEpilogueIfSI_SI_NS1E_6thread17LinearCombinationIfLi1EffLNS1J_9ScaleType4KindE0ELNS_15FloatRoundStyleE2EfEENS1_15EpilogueDefaultEEEEEvvEEEEvNT_6ParamsE)
	.align		4
        /*000c*/ 	.word	index@(__assertfail)
	.align		4
        /*0010*/ 	.word	0x00000000
	.align		4
        /*0014*/ 	.word	0xfffffffe
	.align		4
        /*0018*/ 	.word	0x00000000
	.align		4
        /*001c*/ 	.word	0xfffffffd
	.align		4
        /*0020*/ 	.word	0x00000000
	.align		4
        /*0024*/ 	.word	0xfffffffc


//--------------------- .nv.constant4             --------------------------
	.section	.nv.constant4,"a",@progbits
	.align	8
	.align		8
.nv.constant4:
        /*0000*/ 	.dword	__assertfail
	.align		8
        /*0008*/ 	.dword	__unnamed_1
	.align		8
        /*0010*/ 	.dword	_ZN40_INTERNAL_b06d351d_4_k_cu_32ef7088_236034cuda3std3__45__cpo5beginE
	.align		8
        /*0018*/ 	.dword	_ZN40_INTERNAL_b06d351d_4_k_cu_32ef7088_236034cuda3std3__45__cpo3endE
	.align		8
        /*0020*/ 	.dword	_ZN40_INTERNAL_b06d351d_4_k_cu_32ef7088_236034cuda3std3__45__cpo6cbeginE
	.align		8
        /*0028*/ 	.dword	_ZN40_INTERNAL_b06d351d_4_k_cu_32ef7088_236034cuda3std3__45__cpo4cendE
	.align		8
        /*0030*/ 	.dword	_ZN40_INTERNAL_b06d351d_4_k_cu_32ef7088_236034cuda3std3__442_GLOBAL__N__b06d351d_4_k_cu_32ef7088_236036ignoreE
	.align		8
        /*0038*/ 	.dword	_ZN40_INTERNAL_b06d351d_4_k_cu_32ef7088_236034cuda3std3__419piecewise_constructE
	.align		8
        /*0040*/ 	.dword	_ZN40_INTERNAL_b06d351d_4_k_cu_32ef7088_236034cuda3std3__48in_placeE
	.align		8
        /*0048*/ 	.dword	_ZN40_INTERNAL_b06d351d_4_k_cu_32ef7088_236034cuda3std6ranges3__45__cpo4swapE
	.align		8
        /*0050*/ 	.dword	_ZN40_INTERNAL_b06d351d_4_k_cu_32ef7088_236034cuda3std6ranges3__45__cpo9iter_moveE
	.align		8
        /*0058*/ 	.dword	_ZN40_INTERNAL_b06d351d_4_k_cu_32ef7088_236034cute7productE
	.align		8
        /*0060*/ 	.dword	_ZN40_INTERNAL_b06d351d_4_k_cu_32ef7088_236034cute1_E
	.align		8
        /*0068*/ 	.dword	$str$22
	.align		8
        /*0070*/ 	.dword	$str$23


//--------------------- .text._ZN7cutlass13device_kernelINS_4gemm6kernel13GemmUniversalIN4cute5tupleIJiiiiEEENS1_10collective13CollectiveMmaINS1_34MainloopSm90TmaGmmaWarpSpecializedILi7ENS5_IJNS4_1CILi1EEESB_SB_EEENS1_35KernelTmaWarpSpecializedCooperativeEEENS5_IJNSA_ILi128EEENSA_ILi64EEESG_EEEfNS5_IJlSB_lEEEfSI_NS4_8TiledMMAINS4_8MMA_AtomIJNS4_4SM904GMMA29MMA_64x64x8_F32TF32TF32_SS_TNILNSM_7ScaleInE1ELSO_1EEEEEENS4_6LayoutINS5_IJNSA_ILi2EEESB_SB_EEENS5_IJSB_NSA_ILi0EEESU_EEEEENS5_IJNS4_10UnderscoreESX_SX_EEEEENS4_13SM90_TMA_LOADENS4_14ComposedLayoutINS4_7SwizzleILi3ELi4ELi3EEENS4_18smem_ptr_flag_bitsILi32EEENSR_INS5_IJNSA_ILi8EEENSA_ILi32EEEEEENS5_IJS17_SB_EEEEEEEvNS4_8identityES10_S1B_vS1C_EENS_8epilogue10collective6detail29Sm90TmaWarpSpecializedAdapterINS1F_15DefaultEpilogueIfSI_SI_NS1E_6thread17LinearCombinationIfLi1EffLNS1J_9ScaleType4KindE0ELNS_15FloatRoundStyleE2EfEENS1_15EpilogueDefaultEEEEEvvEEEEvNT_6ParamsE --------------------------
	.section	.text._ZN7cutlass13device_kernelINS_4gemm6kernel13GemmUniversalIN4cute5tupleIJiiiiEEENS1_10collective13CollectiveMmaINS1_34MainloopSm90TmaGmmaWarpSpecializedILi7ENS5_IJNS4_1CILi1EEESB_SB_EEENS1_35KernelTmaWarpSpecializedCooperativeEEENS5_IJNSA_ILi128EEENSA_ILi64EEESG_EEEfNS5_IJlSB_lEEEfSI_NS4_8TiledMMAINS4_8MMA_AtomIJNS4_4SM904GMMA29MMA_64x64x8_F32TF32TF32_SS_TNILNSM_7ScaleInE1ELSO_1EEEEEENS4_6LayoutINS5_IJNSA_ILi2EEESB_SB_EEENS5_IJSB_NSA_ILi0EEESU_EEEEENS5_IJNS4_10UnderscoreESX_SX_EEEEENS4_13SM90_TMA_LOADENS4_14ComposedLayoutINS4_7SwizzleILi3ELi4ELi3EEENS4_18smem_ptr_flag_bitsILi32EEENSR_INS5_IJNSA_ILi8EEENSA_ILi32EEEEEENS5_IJS17_SB_EEEEEEEvNS4_8identityES10_S1B_vS1C_EENS_8epilogue10collective6detail29Sm90TmaWarpSpecializedAdapterINS1F_15DefaultEpilogueIfSI_SI_NS1E_6thread17LinearCombinationIfLi1EffLNS1J_9ScaleType4KindE0ELNS_15FloatRoundStyleE2EfEENS1_15EpilogueDefaultEEEEEvvEEEEvNT_6ParamsE,"ax",@progbits
	.align	128
.text._ZN7cutlass13device_kernelINS_4gemm6kernel13GemmUniversalIN4cute5tupleIJiiiiEEENS1_10collective13CollectiveMmaINS1_34MainloopSm90TmaGmmaWarpSpecializedILi7ENS5_IJNS4_1CILi1EEESB_SB_EEENS1_35KernelTmaWarpSpecializedCooperativeEEENS5_IJNSA_ILi128EEENSA_ILi64EEESG_EEEfNS5_IJlSB_lEEEfSI_NS4_8TiledMMAINS4_8MMA_AtomIJNS4_4SM904GMMA29MMA_64x64x8_F32TF32TF32_SS_TNILNSM_7ScaleInE1ELSO_1EEEEEENS4_6LayoutINS5_IJNSA_ILi2EEESB_SB_EEENS5_IJSB_NSA_ILi0EEESU_EEEEENS5_IJNS4_10UnderscoreESX_SX_EEEEENS4_13SM90_TMA_LOADENS4_14ComposedLayoutINS4_7SwizzleILi3ELi4ELi3EEENS4_18smem_ptr_flag_bitsILi32EEENSR_INS5_IJNSA_ILi8EEENSA_ILi32EEEEEENS5_IJS17_SB_EEEEEEEvNS4_8identityES10_S1B_vS1C_EENS_8epilogue10collective6detail29Sm90TmaWarpSpecializedAdapterINS1F_15DefaultEpilogueIfSI_SI_NS1E_6thread17LinearCombinationIfLi1EffLNS1J_9ScaleType4KindE0ELNS_15FloatRoundStyleE2EfEENS1_15EpilogueDefaultEEEEEvvEEEEvNT_6ParamsE:
        .type           _ZN7cutlass13device_kernelINS_4gemm6kernel13GemmUniversalIN4cute5tupleIJiiiiEEENS1_10collective13CollectiveMmaINS1_34MainloopSm90TmaGmmaWarpSpecializedILi7ENS5_IJNS4_1CILi1EEESB_SB_EEENS1_35KernelTmaWarpSpecializedCooperativeEEENS5_IJNSA_ILi128EEENSA_ILi64EEESG_EEEfNS5_IJlSB_lEEEfSI_NS4_8TiledMMAINS4_8MMA_AtomIJNS4_4SM904GMMA29MMA_64x64x8_F32TF32TF32_SS_TNILNSM_7ScaleInE1ELSO_1EEEEEENS4_6LayoutINS5_IJNSA_ILi2EEESB_SB_EEENS5_IJSB_NSA_ILi0EEESU_EEEEENS5_IJNS4_10UnderscoreESX_SX_EEEEENS4_13SM90_TMA_LOADENS4_14ComposedLayoutINS4_7SwizzleILi3ELi4ELi3EEENS4_18smem_ptr_flag_bitsILi32EEENSR_INS5_IJNSA_ILi8EEENSA_ILi32EEEEEENS5_IJS17_SB_EEEEEEEvNS4_8identityES10_S1B_vS1C_EENS_8epilogue10collective6detail29Sm90TmaWarpSpecializedAdapterINS1F_15DefaultEpilogueIfSI_SI_NS1E_6thread17LinearCombinationIfLi1EffLNS1J_9ScaleType4KindE0ELNS_15FloatRoundStyleE2EfEENS1_15EpilogueDefaultEEEEEvvEEEEvNT_6ParamsE,@function
        .size           _ZN7cutlass13device_kernelINS_4gemm6kernel13GemmUniversalIN4cute5tupleIJiiiiEEENS1_10collective13CollectiveMmaINS1_34MainloopSm90TmaGmmaWarpSpecializedILi7ENS5_IJNS4_1CILi1EEESB_SB_EEENS1_35KernelTmaWarpSpecializedCooperativeEEENS5_IJNSA_ILi128EEENSA_ILi64EEESG_EEEfNS5_IJlSB_lEEEfSI_NS4_8TiledMMAINS4_8MMA_AtomIJNS4_4SM904GMMA29MMA_64x64x8_F32TF32TF32_SS_TNILNSM_7ScaleInE1ELSO_1EEEEEENS4_6LayoutINS5_IJNSA_ILi2EEESB_SB_EEENS5_IJSB_NSA_ILi0EEESU_EEEEENS5_IJNS4_10UnderscoreESX_SX_EEEEENS4_13SM90_TMA_LOADENS4_14ComposedLayoutINS4_7SwizzleILi3ELi4ELi3EEENS4_18smem_ptr_flag_bitsILi32EEENSR_INS5_IJNSA_ILi8EEENSA_ILi32EEEEEENS5_IJS17_SB_EEEEEEEvNS4_8identityES10_S1B_vS1C_EENS_8epilogue10collective6detail29Sm90TmaWarpSpecializedAdapterINS1F_15DefaultEpilogueIfSI_SI_NS1E_6thread17LinearCombinationIfLi1EffLNS1J_9ScaleType4KindE0ELNS_15FloatRoundStyleE2EfEENS1_15EpilogueDefaultEEEEEvvEEEEvNT_6ParamsE,(.L_x_136 - _ZN7cutlass13device_kernelINS_4gemm6kernel13GemmUniversalIN4cute5tupleIJiiiiEEENS1_10collective13CollectiveMmaINS1_34MainloopSm90TmaGmmaWarpSpecializedILi7ENS5_IJNS4_1CILi1EEESB_SB_EEENS1_35KernelTmaWarpSpecializedCooperativeEEENS5_IJNSA_ILi128EEENSA_ILi64EEESG_EEEfNS5_IJlSB_lEEEfSI_NS4_8TiledMMAINS4_8MMA_AtomIJNS4_4SM904GMMA29MMA_64x64x8_F32TF32TF32_SS_TNILNSM_7ScaleInE1ELSO_1EEEEEENS4_6LayoutINS5_IJNSA_ILi2EEESB_SB_EEENS5_IJSB_NSA_ILi0EEESU_EEEEENS5_IJNS4_10UnderscoreESX_SX_EEEEENS4_13SM90_TMA_LOADENS4_14ComposedLayoutINS4_7SwizzleILi3ELi4ELi3EEENS4_18smem_ptr_flag_bitsILi32EEENSR_INS5_IJNSA_ILi8EEENSA_ILi32EEEEEENS5_IJS17_SB_EEEEEEEvNS4_8identityES10_S1B_vS1C_EENS_8epilogue10collective6detail29Sm90TmaWarpSpecializedAdapterINS1F_15DefaultEpilogueIfSI_SI_NS1E_6thread17LinearCombinationIfLi1EffLNS1J_9ScaleType4KindE0ELNS_15FloatRoundStyleE2EfEENS1_15EpilogueDefaultEEEEEvvEEEEvNT_6ParamsE)
        .other          _ZN7cutlass13device_kernelINS_4gemm6kernel13GemmUniversalIN4cute5tupleIJiiiiEEENS1_10collective13CollectiveMmaINS1_34MainloopSm90TmaGmmaWarpSpecializedILi7ENS5_IJNS4_1CILi1EEESB_SB_EEENS1_35KernelTmaWarpSpecializedCooperativeEEENS5_IJNSA_ILi128EEENSA_ILi64EEESG_EEEfNS5_IJlSB_lEEEfSI_NS4_8TiledMMAINS4_8MMA_AtomIJNS4_4SM904GMMA29MMA_64x64x8_F32TF32TF32_SS_TNILNSM_7ScaleInE1ELSO_1EEEEEENS4_6LayoutINS5_IJNSA_ILi2EEESB_SB_EEENS5_IJSB_NSA_ILi0EEESU_EEEEENS5_IJNS4_10UnderscoreESX_SX_EEEEENS4_13SM90_TMA_LOADENS4_14ComposedLayoutINS4_7SwizzleILi3ELi4ELi3EEENS4_18smem_ptr_flag_bitsILi32EEENSR_INS5_IJNSA_ILi8EEENSA_ILi32EEEEEENS5_IJS17_SB_EEEEEEEvNS4_8identityES10_S1B_vS1C_EENS_8epilogue10collective6detail29Sm90TmaWarpSpecializedAdapterINS1F_15DefaultEpilogueIfSI_SI_NS1E_6thread17LinearCombinationIfLi1EffLNS1J_9ScaleType4KindE0ELNS_15FloatRoundStyleE2EfEENS1_15EpilogueDefaultEEEEEvvEEEEvNT_6ParamsE,@"STO_CUDA_ENTRY STV_DEFAULT"
_ZN7cutlass13device_kernelINS_4gemm6kernel13GemmUniversalIN4cute5tupleIJiiiiEEENS1_10collective13CollectiveMmaINS1_34MainloopSm90TmaGmmaWarpSpecializedILi7ENS5_IJNS4_1CILi1EEESB_SB_EEENS1_35KernelTmaWarpSpecializedCooperativeEEENS5_IJNSA_ILi128EEENSA_ILi64EEESG_EEEfNS5_IJlSB_lEEEfSI_NS4_8TiledMMAINS4_8MMA_AtomIJNS4_4SM904GMMA29MMA_64x64x8_F32TF32TF32_SS_TNILNSM_7ScaleInE1ELSO_1EEEEEENS4_6LayoutINS5_IJNSA_ILi2EEESB_SB_EEENS5_IJSB_NSA_ILi0EEESU_EEEEENS5_IJNS4_10UnderscoreESX_SX_EEEEENS4_13SM90_TMA_LOADENS4_14ComposedLayoutINS4_7SwizzleILi3ELi4ELi3EEENS4_18smem_ptr_flag_bitsILi32EEENSR_INS5_IJNSA_ILi8EEENSA_ILi32EEEEEENS5_IJS17_SB_EEEEEEEvNS4_8identityES10_S1B_vS1C_EENS_8epilogue10collective6detail29Sm90TmaWarpSpecializedAdapterINS1F_15DefaultEpilogueIfSI_SI_NS1E_6thread17LinearCombinationIfLi1EffLNS1J_9ScaleType4KindE0ELNS_15FloatRoundStyleE2EfEENS1_15EpilogueDefaultEEEEEvvEEEEvNT_6ParamsE:
[----:B------:R-:W0:Y:S01]  /*0000*/  LDC R1, c[0x0][0x28] ;  /* 0x00000a00ff017b82 */ /* 0x000e220000000800 */
[----:B------:R-:W1:Y:S01]  /*0010*/  S2R R3, SR_TID.X ;  /* 0x0000000000037919 */ /* 0x000e620000002100 */
[----:B------:R-:W-:Y:S01]  /*0020*/  ELECT P0, URZ, PT ;  /* 0x00000000003f782f */ /* 0x000fe20003800000 */
[----:B------:R-:W-:Y:S01]  /*0030*/  BSSY B0, `(.L_x_0) ;  /* 0x000000f000007945 */ /* 0x000fe20003800000 */
[--C-:B-1----:R-:W-:Y:S02]  /*0040*/  SHF.R.U32.HI R0, RZ, 0x5, R3.reuse ;  /* 0x00000005ff007819 */ /* 0x102fe40000011603 */
[----:B------:R-:W-:-:S03]  /*0050*/  SHF.R.U32.HI R14, RZ, 0x7, R3 ;  /* 0x00000007ff0e7819 */ /* 0x000fc60000011603 */
[----:B------:R-:W1:Y:S04]  /*0060*/  SHFL.IDX PT, R4, R0, RZ, 0x1f ;  /* 0x00001fff00047589 */ /* 0x000e6800000e0000 */
[----:B------:R2:W3:Y:S01]  /*0070*/  SHFL.IDX PT, R10, R14, RZ, 0x1f ;  /* 0x00001fff0e0a7589 */ /* 0x0004e200000e0000 */
[----:B-1----:R-:W-:-:S13]  /*0080*/  ISETP.NE.OR P0, PT, R4, RZ, !P0 ;  /* 0x000000ff0400720c */ /* 0x002fda0004705670 */
[----:B0-23--:R-:W-:Y:S05]  /*0090*/  @P0 BRA `(.L_x_1) ;  /* 0x0000000000200947 */ /* 0x00dfea0003800000 */
[----:B------:R-:W-:Y:S02]  /*00a0*/  ULDC.64 UR4, c[0x0][0x198] ;  /* 0x0000660000047ab9 */ /* 0x000fe40000000a00 */
[----:B------:R-:W-:Y:S02]  /*00b0*/  UIADD3 UR6, UP0, UR4, 0xf0, URZ ;  /* 0x000000f004067890 */ /* 0x000fe4000ff1e03f */
[----:B------:R-:W-:Y:S02]  /*00c0*/  UIADD3 UR4, UP1, UR4, 0x1f0, URZ ;  /* 0x000001f004047890 */ /* 0x000fe4000ff3e03f */
[----:B------:R-:W-:Y:S02]  /*00d0*/  UIADD3.X UR7, URZ, UR5, URZ, UP0, !UPT ;  /* 0x000000053f077290 */ /* 0x000fe400087fe43f */
[----:B------:R-:W-:-:S07]  /*00e0*/  UIADD3.X UR5, URZ, UR5, URZ, UP1, !UPT ;  /* 0x000000053f057290 */ /* 0x000fce0008ffe43f */
[----:B------:R0:W-:Y:S02]  /*00f0*/  UTMACCTL.PF [UR6] ;  /* 0x00000000060079b9 */ /* 0x0001e40008040000 */
[----:B------:R0:W-:Y:S02]  /*0100*/  UTMACCTL.PF [UR4] ;  /* 0x00000000040079b9 */ /* 0x0001e40008040000 */
[----:B0-----:R-:W-:Y:S01]  /*0110*/  NOP ;  /* 0x0000000000007918 */ /* 0x001fe20000000000 */
.L_x_1:
[----:B------:R-:W-:Y:S05]  /*0120*/  BSYNC B0 ;  /* 0x0000000000007941 */ /* 0x000fea0003800000 */
.L_x_0:
[----:B------:R-:W0:Y:S02]  /*0130*/  SHFL.IDX PT, R2, R0, RZ, 0x1f ;  /* 0x00001fff00027589 */ /* 0x000e2400000e0000 */
[----:B0-----:R-:W-:-:S13]  /*0140*/  ISETP.NE.AND P0, PT, R2, RZ, PT ;  /* 0x000000ff0200720c */ /* 0x001fda0003f05270 */
[----:B------:R-:W-:Y:S05]  /*0150*/  @P0 BRA `(.L_x_2) ;  /* 0x0000000000700947 */ /* 0x000fea0003800000 */
[----:B------:R-:W0:Y:S01]  /*0160*/  S2UR UR8, SR_CgaCtaId ;  /* 0x00000000000879c3 */ /* 0x000e220000008800 */
[----:B------:R-:W-:Y:S01]  /*0170*/  UMOV UR4, 0x400 ;  /* 0x0000040000047882 */ /* 0x000fe20000000000 */
[----:B------:R-:W-:Y:S01]  /*0180*/  UMOV UR5, 0x1 ;  /* 0x0000000100057882 */ /* 0x000fe20000000000 */
[----:B------:R-:W-:Y:S01]  /*0190*/  UMOV UR6, 0x100 ;  /* 0x0000010000067882 */ /* 0x000fe20000000000 */
[----:B------:R-:W-:Y:S01]  /*01a0*/  ELECT P0, URZ, PT ;  /* 0x00000000003f782f */ /* 0x000fe20003800000 */
[----:B------:R-:W-:-:S04]  /*01b0*/  UIADD3 UR6, -UR6, 0x100000, URZ ;  /* 0x0010000006067890 */ /* 0x000fc8000fffe13f */
[----:B------:R-:W-:Y:S02]  /*01c0*/  USHF.L.U32 UR7, UR6, 0xb, URZ ;  /* 0x0000000b06077899 */ /* 0x000fe4000800063f */
[----:B------:R-:W-:Y:S02]  /*01d0*/  USHF.L.U32 UR6, UR6, 0x1, URZ ;  /* 0x0000000106067899 */ /* 0x000fe4000800063f */
[----:B0-----:R-:W-:Y:S02]  /*01e0*/  ULEA UR8, UR8, UR4, 0x18 ;  /* 0x0000000408087291 */ /* 0x001fe4000f8ec03f */
[----:B------:R-:W-:-:S04]  /*01f0*/  UIADD3 UR4, -UR5, 0x100000, URZ ;  /* 0x0010000005047890 */ /* 0x000fc8000fffe13f */
[----:B------:R-:W-:Y:S02]  /*0200*/  USHF.L.U32 UR5, UR4, 0xb, URZ ;  /* 0x0000000b04057899 */ /* 0x000fe4000800063f */
[----:B------:R-:W-:Y:S01]  /*0210*/  USHF.L.U32 UR4, UR4, 0x1, URZ ;  /* 0x0000000104047899 */ /* 0x000fe2000800063f */
[----:B------:R-:W0:Y:S11]  /*0220*/  FENCE.VIEW.ASYNC.S ;  /* 0x00000000000073c6 */ /* 0x000e360000000000 */
[----:B0-----:R0:W1:Y:S01]  /*0230*/  SYNCS.EXCH.64 URZ, [UR8], UR4 ;  /* 0x00000004083f75b2 */ /* 0x0010620008000100 */
[----:B------:R0:W2:Y:S01]  /*0240*/  SYNCS.EXCH.64 URZ, [UR8+0x38], UR6 ;  /* 0x00003806083f75b2 */ /* 0x0000a20008000100 */
[----:B------:R0:W3:Y:S01]  /*0250*/  SYNCS.EXCH.64 URZ, [UR8+0x8], UR4 ;  /* 0x00000804083f75b2 */ /* 0x0000e20008000100 */
[----:B------:R0:W4:Y:S01]  /*0260*/  SYNCS.EXCH.64 URZ, [UR8+0x40], UR6 ;  /* 0x00004006083f75b2 */ /* 0x0001220008000100 */
[----:B------:R0:W0:Y:S01]  /*0270*/  SYNCS.EXCH.64 URZ, [UR8+0x10], UR4 ;  /* 0x00001004083f75b2 */ /* 0x0000220008000100 */
        /* <DEDUP_REMOVED lines=9> */
[----:B------:R-:W-:Y:S01]  /*0310*/  NOP ;  /* 0x0000000000007918 */ /* 0x000fe20000000000 */
.L_x_2:
[----:B------:R-:W5:Y:S01]  /*0320*/  SHFL.IDX PT, R0, R0, RZ, 0x1f ;  /* 0x00001fff00007589 */ /* 0x000f6200000e0000 */
[----:B------:R-:W-:Y:S01]  /*0330*/  ELECT P0, URZ, PT ;  /* 0x00000000003f782f */ /* 0x000fe20003800000 */
[----:B------:R-:W1:Y:S01]  /*0340*/  LDC R2, c[0x0][0x65c] ;  /* 0x00019700ff027b82 */ /* 0x000e620000000800 */
[----:B------:R-:W-:Y:S01]  /*0350*/  SHF.R.S32.HI R7, RZ, 0x1f, R4 ;  /* 0x0000001fff077819 */ /* 0x000fe20000011404 */
[----:B------:R-:W2:Y:S01]  /*0360*/  S2R R5, SR_CTAID.Y ;  /* 0x0000000000057919 */ /* 0x000ea20000002600 */
[----:B0-----:R-:W-:Y:S01]  /*0370*/  UMOV UR4, 0x20 ;  /* 0x0000002000047882 */ /* 0x001fe20000000000 */
[----:B------:R-:W-:Y:S01]  /*0380*/  NOP ;  /* 0x0000000000007918 */ /* 0x000fe20000000000 */
[----:B------:R-:W-:Y:S01]  /*0390*/  LEA.HI R7, R7, R4, RZ, 0x2 ;  /* 0x0000000407077211 */ /* 0x000fe200078f10ff */
[----:B------:R-:W0:Y:S01]  /*03a0*/  S2R R6, SR_CTAID.X ;  /* 0x0000000000067919 */ /* 0x000e220000002500 */
[----:B------:R-:W-:Y:S01]  /*03b0*/  ISETP.NE.AND P2, PT, R10, RZ, PT ;  /* 0x000000ff0a00720c */ /* 0x000fe20003f45270 */
[----:B------:R-:W-:Y:S01]  /*03c0*/  NOP ;  /* 0x0000000000007918 */ /* 0x000fe20000000000 */
[----:B------:R-:W-:-:S02]  /*03d0*/  LOP3.LUT R7, R7, 0xfffffffc, RZ, 0xc0, !PT ;  /* 0xfffffffc07077812 */ /* 0x000fc400078ec0ff */
[----:B-----5:R-:W-:Y:S02]  /*03e0*/  ISETP.NE.OR P0, PT, R0, RZ, !P0 ;  /* 0x000000ff0000720c */ /* 0x020fe40004705670 */
[----:B-1----:R-:W-:-:S04]  /*03f0*/  ISETP.NE.AND P3, PT, R2, 0x1, PT ;  /* 0x000000010200780c */ /* 0x002fc80003f65270 */
[----:B------:R-:W-:Y:S01]  /*0400*/  P2R R0, PR, RZ, 0x8 ;  /* 0x00000008ff007803 */ /* 0x000fe20000000000 */
[----:B------:R-:W-:Y:S01]  /*0410*/  IMAD.IADD R0, R4, 0x1, -R7 ;  /* 0x0000000104007824 */ /* 0x000fe200078e0a07 */
[----:B------:R-:W-:Y:S01]  /*0420*/  LOP3.LUT R4, R3, 0x7f, RZ, 0xc0, !PT ;  /* 0x0000007f03047812 */ /* 0x000fe200078ec0ff */
[----:B------:R-:W-:-:S03]  /*0430*/  IMAD.MOV.U32 R7, RZ, RZ, RZ ;  /* 0x000000ffff077224 */ /* 0x000fc600078e00ff */
[----:B------:R-:W-:Y:S01]  /*0440*/  ISETP.NE.AND P1, PT, R0, 0x3, PT ;  /* 0x000000030000780c */ /* 0x000fe20003f25270 */
[----:B------:R-:W-:Y:S01]  /*0450*/  VOTEU.ALL UP0, P0 ;  /* 0x00000000003f7886 */ /* 0x000fe20000000000 */
[----:B------:R-:W-:Y:S01]  /*0460*/  VOTEU.ALL UP1, P0 ;  /* 0x00000000003f7886 */ /* 0x000fe20000020000 */
[----:B------:R-:W0:Y:S01]  /*0470*/  @P3 LDC R17, c[0x0][0x10] ;  /* 0x00000400ff113b82 */ /* 0x000e220000000800 */
[----:B--2---:R-:W-:Y:S02]  /*0480*/  @P3 IMAD.MOV.U32 R8, RZ, RZ, R5 ;  /* 0x000000ffff083224 */ /* 0x004fe400078e0005 */
[----:B------:R-:W-:Y:S01]  /*0490*/  @!UP0 UMOV UR6, 0x400 ;  /* 0x0000040000068882 */ /* 0x000fe20000000000 */
[----:B------:R-:W-:-:S04]  /*04a0*/  @!UP0 UIADD3 UR4, -UR4, 0x100000, URZ ;  /* 0x0010000004048890 */ /* 0x000fc8000fffe13f */
[----:B------:R-:W-:Y:S02]  /*04b0*/  @!UP0 USHF.L.U32 UR5, UR4, 0xb, URZ ;  /* 0x0000000b04058899 */ /* 0x000fe4000800063f */
[----:B------:R-:W-:Y:S01]  /*04c0*/  @!UP0 USHF.L.U32 UR4, UR4, 0x1, URZ ;  /* 0x0000000104048899 */ /* 0x000fe2000800063f */
[----:B------:R-:W-:Y:S01]  /*04d0*/  @P3 IMAD.MOV.U32 R9, RZ, RZ, RZ ;  /* 0x000000ffff093224 */ /* 0x000fe200078e00ff */
[----:B------:R-:W1:Y:S08]  /*04e0*/  @!UP0 S2UR UR7, SR_CgaCtaId ;  /* 0x00000000000789c3 */ /* 0x000e700000008800 */
[----:B------:R-:W2:Y:S01]  /*04f0*/  @!P3 LDC R11, c[0x0][0xc] ;  /* 0x00000300ff0bbb82 */ /* 0x000ea20000000800 */
[----:B0-----:R-:W-:Y:S01]  /*0500*/  @P3 IMAD.WIDE.U32 R16, R6, R17, R8 ;  /* 0x0000001106103225 */ /* 0x001fe200078e0008 */
[----:B-1----:R-:W-:Y:S01]  /*0510*/  @!UP0 ULEA UR8, UR7, UR6, 0x18 ;  /* 0x0000000607088291 */ /* 0x002fe2000f8ec03f */
[----:B------:R-:W-:-:S02]  /*0520*/  VOTEU.ALL UP0, P0 ;  /* 0x00000000003f7886 */ /* 0x000fc40000000000 */
[----:B------:R-:W-:Y:S01]  /*0530*/  ULDC UR6, c[0x0][0xc] ;  /* 0x0000030000067ab9 */ /* 0x000fe20000000800 */
[----:B------:R-:W-:Y:S01]  /*0540*/  ISETP.EQ.OR P0, PT, R0, RZ, !P1 ;  /* 0x000000ff0000720c */ /* 0x000fe20004f02670 */
[----:B------:R-:W-:-:S03]  /*0550*/  ULDC UR7, c[0x0][0x10] ;  /* 0x0000040000077ab9 */ /* 0x000fc60000000800 */
[C---:B------:R-:W-:Y:S01]  /*0560*/  ISETP.EQ.AND P0, PT, R10.reuse, RZ, P0 ;  /* 0x000000ff0a00720c */ /* 0x040fe20000702270 */
[----:B------:R-:W-:Y:S02]  /*0570*/  VIADD R10, R10, 0xffffffff ;  /* 0xffffffff0a0a7836 */ /* 0x000fe40000000000 */
[----:B--2---:R-:W-:Y:S01]  /*0580*/  @!P3 IMAD.WIDE.U32 R8, R11, R5, R6 ;  /* 0x000000050b08b225 */ /* 0x004fe200078e0006 */
[----:B------:R-:W0:Y:S02]  /*0590*/  FENCE.VIEW.ASYNC.S ;  /* 0x00000000000073c6 */ /* 0x000e240000000000 */
[----:B0-----:R-:W3:Y:S01]  /*05a0*/  @!UP0 SYNCS.EXCH.64 URZ, [UR8+0x80], UR4 ;  /* 0x00008004083f85b2 */ /* 0x001ee20008000100 */
[----:B------:R-:W-:Y:S01]  /*05b0*/  SEL R18, RZ, 0x1, !P0 ;  /* 0x00000001ff127807 */ /* 0x000fe20004000000 */
[----:B------:R-:W-:Y:S01]  /*05c0*/  @P3 IMAD.MOV.U32 R11, RZ, RZ, RZ ;  /* 0x000000ffff0b3224 */ /* 0x000fe200078e00ff */
[----:B------:R-:W-:Y:S01]  /*05d0*/  ISETP.GE.U32.AND P1, PT, R10, 0x2, PT ;  /* 0x000000020a00780c */ /* 0x000fe20003f26070 */
[----:B------:R-:W-:-:S02]  /*05e0*/  @!P3 IMAD.MOV.U32 R16, RZ, RZ, R8 ;  /* 0x000000ffff10b224 */ /* 0x000fc400078e0008 */
[----:B------:R-:W-:Y:S01]  /*05f0*/  @P3 IMAD.IADD R17, R17, 0x1, R11 ;  /* 0x0000000111113824 */ /* 0x000fe200078e020b */
[----:B------:R-:W-:Y:S01]  /*0600*/  SEL R18, R18, 0x2, P1 ;  /* 0x0000000212127807 */ /* 0x000fe20000800000 */
[----:B------:R-:W-:Y:S01]  /*0610*/  @!P3 IMAD.MOV.U32 R17, RZ, RZ, R9 ;  /* 0x000000ffff11b224 */ /* 0x000fe200078e0009 */
[----:B------:R0:W3:Y:S01]  /*0620*/  @!UP1 SYNCS.EXCH.64 URZ, [UR8+0x88], UR4 ;  /* 0x00008804083f95b2 */ /* 0x0000e20008000100 */
[----:B------:R-:W-:Y:S01]  /*0630*/  NOP ;  /* 0x0000000000007918 */ /* 0x000fe20000000000 */
[----:B0-----:R-:W-:-:S03]  /*0640*/  UIMAD.WIDE.U32 UR4, UR6, UR7, URZ ;  /* 0x00000007060472a5 */ /* 0x001fc6000f8e003f */
[----:B------:R-:W-:Y:S02]  /*0650*/  ULDC UR6, c[0x0][0x14] ;  /* 0x0000050000067ab9 */ /* 0x000fe40000000800 */
[----:B------:R-:W-:Y:S02]  /*0660*/  UIMAD.WIDE.U32 UR38, UR4, UR6, URZ ;  /* 0x00000006042672a5 */ /* 0x000fe4000f8e003f */
[----:B------:R-:W-:-:S04]  /*0670*/  UIMAD UR41, UR5, UR6, URZ ;  /* 0x00000006052972a4 */ /* 0x000fc8000f8e023f */
[----:B------:R-:W-:Y:S01]  /*0680*/  UIADD3 UR41, UR39, UR41, URZ ;  /* 0x0000002927297290 */ /* 0x000fe2000fffe03f */
[----:B---34-:R-:W-:Y:S06]  /*0690*/  BAR.SYNC.DEFER_BLOCKING 0x0 ;  /* 0x0000000000007b1d */ /* 0x018fec0000010000 */
[----:B------:R-:W-:Y:S05]  /*06a0*/  @!P2 BRA `(.L_x_3) ;  /* 0x0000003c0078a947 */ /* 0x000fea0003800000 */
[----:B------:R-:W-:-:S13]  /*06b0*/  ISETP.GT.U32.AND P0, PT, R10, 0x1, PT ;  /* 0x000000010a00780c */ /* 0x000fda0003f04070 */
[----:B------:R-:W-:Y:S05]  /*06c0*/  @P0 EXIT ;  /* 0x000000000000094d */ /* 0x000fea0003800000 */
[----:B------:R-:W-:Y:S01]  /*06d0*/  ULDC.64 UR4, c[0x0][0x650] ;  /* 0x0001940000047ab9 */ /* 0x000fe20000000a00 */
[----:B------:R-:W-:Y:S01]  /*06e0*/  PRMT R0, RZ, 0x7610, R0 ;  /* 0x00007610ff007816 */ /* 0x000fe20000000000 */
[----:B------:R-:W-:Y:S01]  /*06f0*/  IMAD.MOV.U32 R69, RZ, RZ, -0x1 ;  /* 0xffffffffff457424 */ /* 0x000fe200078e00ff */
[----:B------:R-:W-:Y:S01]  /*0700*/  ISETP.GE.U32.AND P0, PT, R16, UR4, PT ;  /* 0x0000000410007c0c */ /* 0x000fe2000bf06070 */
[----:B------:R-:W-:Y:S02]  /*0710*/  IMAD.MOV.U32 R68, RZ, RZ, -0x1 ;  /* 0xffffffffff447424 */ /* 0x000fe400078e00ff */
[----:B------:R-:W-:Y:S01]  /*0720*/  IMAD.MOV.U32 R67, RZ, RZ, -0x1 ;  /* 0xffffffffff437424 */ /* 0x000fe200078e00ff */
[----:B------:R-:W-:-:S13]  /*0730*/  ISETP.GE.U32.AND.EX P0, PT, R17, UR5, PT, P0 ;  /* 0x0000000511007c0c */ /* 0x000fda000bf06100 */
[----:B------:R-:W-:Y:S05]  /*0740*/  @P0 BRA `(.L_x_4) ;  /* 0x0000000400540947 */ /* 0x000fea0003800000 */
[----:B------:R-:W0:Y:S01]  /*0750*/  LDC.64 R20, c[0x0][0x628] ;  /* 0x00018a00ff147b82 */ /* 0x000e220000000a00 */
[----:B------:R-:W-:Y:S02]  /*0760*/  IMAD.MOV.U32 R8, RZ, RZ, R16 ;  /* 0x000000ffff087224 */ /* 0x000fe400078e0010 */
[----:B------:R-:W-:-:S05]  /*0770*/  IMAD.MOV.U32 R9, RZ, RZ, R17 ;  /* 0x000000ffff097224 */ /* 0x000fca00078e0011 */
[----:B------:R-:W1:Y:S08]  /*0780*/  LDC R0, c[0x0][0x630] ;  /* 0x00018c00ff007b82 */ /* 0x000e700000000800 */
[----:B------:R-:W2:Y:S01]  /*0790*/  LDC.64 R22, c[0x0][0x620] ;  /* 0x00018800ff167b82 */ /* 0x000ea20000000a00 */
[----:B0-----:R-:W-:-:S04]  /*07a0*/  ISETP.NE.U32.AND P0, PT, R20, RZ, PT ;  /* 0x000000ff1400720c */ /* 0x001fc80003f05070 */
[----:B------:R-:W-:-:S13]  /*07b0*/  ISETP.NE.AND.EX P0, PT, R21, RZ, PT, P0 ;  /* 0x000000ff1500720c */ /* 0x000fda0003f05300 */
[----:B-12---:R-:W-:Y:S05]  /*07c0*/  @!P0 BRA `(.L_x_5) ;  /* 0x0000000000288947 */ /* 0x006fea0003800000 */
[----:B------:R-:W0:Y:S02]  /*07d0*/  LDC R13, c[0x0][0x634] ;  /* 0x00018d00ff0d7b82 */ /* 0x000e240000000800 */
[----:B0-----:R-:W-:-:S05]  /*07e0*/  IADD3 R13, P0, R16, R13, RZ ;  /* 0x0000000d100d7210 */ /* 0x001fca0007f1e0ff */
[----:B------:R-:W-:-:S04]  /*07f0*/  IMAD.X R15, RZ, RZ, R17, P0 ;  /* 0x000000ffff0f7224 */ /* 0x000fc800000e0611 */
[----:B------:R-:W-:-:S04]  /*0800*/  IMAD.WIDE.U32 R8, R15, R20, RZ ;  /* 0x000000140f087225 */ /* 0x000fc800078e00ff */
[----:B------:R-:W-:-:S04]  /*0810*/  IMAD.WIDE.U32 R10, P0, R13, R21, R8 ;  /* 0x000000150d0a7225 */ /* 0x000fc80007800008 */
[----:B------:R-:W-:-:S04]  /*0820*/  IMAD.WIDE.U32 R8, R13, R20, RZ ;  /* 0x000000140d087225 */ /* 0x000fc800078e00ff */
[----:B------:R-:W-:Y:S01]  /*0830*/  IMAD.X R13, RZ, RZ, RZ, P0 ;  /* 0x000000ffff0d7224 */ /* 0x000fe200000e06ff */
[----:B------:R-:W-:Y:S01]  /*0840*/  IADD3 RZ, P0, R9, R10, RZ ;  /* 0x0000000a09ff7210 */ /* 0x000fe20007f1e0ff */
[----:B------:R-:W-:-:S04]  /*0850*/  IMAD.MOV.U32 R12, RZ, RZ, R11 ;  /* 0x000000ffff0c7224 */ /* 0x000fc800078e000b */
[----:B------:R-:W-:-:S08]  /*0860*/  IMAD.WIDE.U32.X R8, R15, R21, R12, P0 ;  /* 0x000000150f087225 */ /* 0x000fd000000e040c */
.L_x_5:
[-CC-:B------:R-:W-:Y:S01]  /*0870*/  SHF.R.U64 R67, R8, R0.reuse, R9.reuse ;  /* 0x0000000008437219 */ /* 0x180fe20000001209 */
[----:B------:R-:W0:Y:S01]  /*0880*/  LDC R12, c[0x0][0x618] ;  /* 0x00018600ff0c7b82 */ /* 0x000e220000000800 */
[----:B------:R-:W-:Y:S01]  /*0890*/  SHF.R.U32.HI R7, RZ, R0, R9 ;  /* 0x00000000ff077219 */ /* 0x000fe20000011609 */
[----:B------:R-:W-:Y:S01]  /*08a0*/  ULDC UR4, c[0x0][0x150] ;  /* 0x0000540000047ab9 */ /* 0x000fe20000000800 */
[----:B------:R-:W-:Y:S02]  /*08b0*/  IADD3 R11, P0, RZ, -R67, RZ ;  /* 0x80000043ff0b7210 */ /* 0x000fe40007f1e0ff */
[----:B------:R-:W-:-:S03]  /*08c0*/  I2FP.F32.U32 R0, R6 ;  /* 0x0000000600007245 */ /* 0x000fc60000201000 */
[----:B------:R-:W1:Y:S01]  /*08d0*/  LDC.64 R30, c[0x0][0x640] ;  /* 0x00019000ff1e7b82 */ /* 0x000e620000000a00 */
[----:B------:R-:W-:Y:S02]  /*08e0*/  IMAD.X R13, RZ, RZ, ~R7, P0 ;  /* 0x000000ffff0d7224 */ /* 0x000fe400000e0e07 */
[----:B------:R-:W-:Y:S01]  /*08f0*/  FMUL R0, R0, UR4 ;  /* 0x0000000400007c20 */ /* 0x000fe20008400000 */
[----:B------:R-:W-:Y:S01]  /*0900*/  IMAD.WIDE.U32 R8, R11, R22, R16 ;  /* 0x000000160b087225 */ /* 0x000fe200078e0010 */
[----:B------:R-:W-:-:S03]  /*0910*/  ULDC UR4, c[0x0][0x154] ;  /* 0x0000550000047ab9 */ /* 0x000fc60000000800 */
[----:B------:R-:W-:Y:S01]  /*0920*/  IMAD R10, R13, R22, RZ ;  /* 0x000000160d0a7224 */ /* 0x000fe200078e02ff */
[----:B------:R-:W2:Y:S01]  /*0930*/  LDC R7, c[0x0][0x144] ;  /* 0x00005100ff077b82 */ /* 0x000ea20000000800 */
[----:B------:R-:W3:Y:S02]  /*0940*/  F2I.U32.TRUNC.NTZ R0, R0 ;  /* 0x0000000000007305 */ /* 0x000ee4000020f000 */
[----:B------:R-:W-:-:S04]  /*0950*/  IMAD R11, R11, R23, R10 ;  /* 0x000000170b0b7224 */ /* 0x000fc800078e020a */
[----:B------:R-:W-:Y:S01]  /*0960*/  IMAD.IADD R9, R9, 0x1, R11 ;  /* 0x0000000109097824 */ /* 0x000fe200078e020b */
[----:B------:R-:W4:Y:S01]  /*0970*/  LDC R24, c[0x0][0x608] ;  /* 0x00018200ff187b82 */ /* 0x000f220000000800 */
[----:B------:R-:W-:-:S03]  /*0980*/  IMAD.MOV.U32 R11, RZ, RZ, -0x1 ;  /* 0xffffffffff0b7424 */ /* 0x000fc600078e00ff */
[-CC-:B0-----:R-:W-:Y:S02]  /*0990*/  SHF.R.U64 R22, R8, R12.reuse, R9.reuse ;  /* 0x0000000c08167219 */ /* 0x181fe40000001209 */
[----:B------:R-:W-:Y:S02]  /*09a0*/  I2FP.F32.U32 R8, R5 ;  /* 0x0000000500087245 */ /* 0x000fe40000201000 */
[----:B------:R-:W0:Y:S01]  /*09b0*/  LDC R28, c[0x0][0x658] ;  /* 0x00019600ff1c7b82 */ /* 0x000e220000000800 */
[----:B-1----:R-:W-:Y:S01]  /*09c0*/  ISETP.NE.U32.AND P0, PT, R30, RZ, PT ;  /* 0x000000ff1e00720c */ /* 0x002fe20003f05070 */
[----:B---3--:R-:W-:Y:S02]  /*09d0*/  IMAD.MOV R10, RZ, RZ, -R0 ;  /* 0x000000ffff0a7224 */ /* 0x008fe400078e0a00 */
[----:B------:R-:W-:Y:S01]  /*09e0*/  FMUL R8, R8, UR4 ;  /* 0x0000000408087c20 */ /* 0x000fe20008400000 */
[----:B------:R-:W-:Y:S02]  /*09f0*/  SHF.R.U32.HI R9, RZ, R12, R9 ;  /* 0x0000000cff097219 */ /* 0x000fe40000011609 */
[----:B------:R-:W-:Y:S01]  /*0a00*/  ISETP.NE.AND.EX P0, PT, R31, RZ, PT, P0 ;  /* 0x000000ff1f00720c */ /* 0x000fe20003f05300 */
[----:B------:R1:W3:Y:S01]  /*0a10*/  F2I.U32.TRUNC.NTZ R15, R8 ;  /* 0x00000008000f7305 */ /* 0x0002e2000020f000 */
[----:B------:R-:W1:Y:S01]  /*0a20*/  LDC R20, c[0x0][0x148] ;  /* 0x00005200ff147b82 */ /* 0x000e620000000800 */
[----:B--2---:R-:W-:-:S07]  /*0a30*/  IMAD R0, R7, R10, R6 ;  /* 0x0000000a07007224 */ /* 0x004fce00078e0206 */
[----:B------:R-:W2:Y:S01]  /*0a40*/  LDC R26, c[0x0][0x600] ;  /* 0x00018000ff1a7b82 */ /* 0x000ea20000000800 */
[-CC-:B----4-:R-:W-:Y:S02]  /*0a50*/  SHF.R.U64 R32, R22, R24.reuse, R9.reuse ;  /* 0x0000001816207219 */ /* 0x190fe40000001209 */
[----:B------:R-:W-:Y:S01]  /*0a60*/  SHF.R.U32.HI R7, RZ, R24, R9 ;  /* 0x00000018ff077219 */ /* 0x000fe20000011609 */
[----:B------:R-:W-:-:S04]  /*0a70*/  IMAD.MOV.U32 R9, RZ, RZ, 0x1 ;  /* 0x00000001ff097424 */ /* 0x000fc800078e00ff */
[----:B------:R-:W4:Y:S01]  /*0a80*/  LDC R21, c[0x0][0x648] ;  /* 0x00019200ff157b82 */ /* 0x000f220000000800 */
[-C--:B0-----:R-:W-:Y:S02]  /*0a90*/  SHF.L.U32 R6, R11, R28.reuse, RZ ;  /* 0x0000001c0b067219 */ /* 0x081fe400000006ff */
[--C-:B------:R-:W-:Y:S02]  /*0aa0*/  SHF.R.U64 R24, R32, R28, R7.reuse ;  /* 0x0000001c20187219 */ /* 0x100fe40000001207 */
[----:B------:R-:W-:Y:S02]  /*0ab0*/  LOP3.LUT R13, RZ, R6, RZ, 0x33, !PT ;  /* 0x00000006ff0d7212 */ /* 0x000fe400078e33ff */
[-C--:B------:R-:W-:Y:S01]  /*0ac0*/  SHF.R.U32.HI R7, RZ, R28.reuse, R7 ;  /* 0x0000001cff077219 */ /* 0x080fe20000011607 */
[----:B------:R-:W0:Y:S01]  /*0ad0*/  LDC R23, c[0x0][0x638] ;  /* 0x00018e00ff177b82 */ /* 0x000e220000000800 */
[----:B------:R-:W-:Y:S01]  /*0ae0*/  SHF.L.U32 R12, R9, R28, RZ ;  /* 0x0000001c090c7219 */ /* 0x000fe200000006ff */
[----:B------:R-:W-:-:S06]  /*0af0*/  IMAD.MOV.U32 R6, RZ, RZ, R24 ;  /* 0x000000ffff067224 */ /* 0x000fcc00078e0018 */
[----:B------:R-:W0:Y:S01]  /*0b00*/  LDC R69, c[0x0][0x610] ;  /* 0x00018400ff457b82 */ /* 0x000e220000000800 */
[----:B-1-3--:R-:W-:Y:S05]  /*0b10*/  @!P0 BRA `(.L_x_6) ;  /* 0x0000000000288947 */ /* 0x00afea0003800000 */
[----:B------:R-:W1:Y:S02]  /*0b20*/  LDC R11, c[0x0][0x64c] ;  /* 0x00019300ff0b7b82 */ /* 0x000e640000000800 */
[----:B-1----:R-:W-:-:S05]  /*0b30*/  IADD3 R11, P0, R24, R11, RZ ;  /* 0x0000000b180b7210 */ /* 0x002fca0007f1e0ff */
        /* <DEDUP_REMOVED lines=8> */
.L_x_6:
[----:B----4-:R-:W-:Y:S01]  /*0bc0*/  SHF.R.U64 R6, R6, R21, R7 ;  /* 0x0000001506067219 */ /* 0x010fe20000001207 */
[----:B--2---:R-:W-:Y:S01]  /*0bd0*/  VIADD R7, R26, 0xffffffff ;  /* 0xffffffff1a077836 */ /* 0x004fe20000000000 */
[----:B------:R-:W-:Y:S01]  /*0be0*/  LOP3.LUT R13, R32, R13, RZ, 0xc0, !PT ;  /* 0x0000000d200d7212 */ /* 0x000fe200078ec0ff */
[----:B------:R-:W-:Y:S02]  /*0bf0*/  IMAD.MOV R15, RZ, RZ, -R15 ;  /* 0x000000ffff0f7224 */ /* 0x000fe400078e0a0f */
[----:B------:R-:W-:Y:S02]  /*0c00*/  IMAD.MOV R8, RZ, RZ, -R6 ;  /* 0x000000ffff087224 */ /* 0x000fe400078e0a06 */
[----:B------:R-:W-:Y:S01]  /*0c10*/  IMAD R13, R12, R6, R13 ;  /* 0x000000060c0d7224 */ /* 0x000fe200078e020d */
[----:B------:R-:W-:Y:S01]  /*0c20*/  LOP3.LUT R6, R22, R7, RZ, 0xc0, !PT ;  /* 0x0000000716067212 */ /* 0x000fe200078ec0ff */
[----:B------:R-:W-:Y:S02]  /*0c30*/  @P3 IMAD R0, R20, R15, R5 ;  /* 0x0000000f14003224 */ /* 0x000fe400078e0205 */
[----:B0-----:R-:W-:-:S02]  /*0c40*/  IMAD R5, R8, R23, R24 ;  /* 0x0000001708057224 */ /* 0x001fc400078e0218 */
[----:B------:R-:W-:Y:S02]  /*0c50*/  IMAD R69, R13, R69, R0 ;  /* 0x000000450d457224 */ /* 0x000fe400078e0200 */
[----:B------:R-:W-:Y:S02]  /*0c60*/  IMAD R6, R5, R26, R6 ;  /* 0x0000001a05067224 */ /* 0x000fe400078e0206 */
[----:B------:R-:W-:-:S03]  /*0c70*/  IMAD.MOV.U32 R0, RZ, RZ, 0x1 ;  /* 0x00000001ff007424 */ /* 0x000fc600078e00ff */
[----:B------:R-:W-:Y:S02]  /*0c80*/  SEL R68, R6, R69, !P3 ;  /* 0x0000004506447207 */ /* 0x000fe40005800000 */
[----:B------:R-:W-:-:S07]  /*0c90*/  SEL R69, R69, R6, !P3 ;  /* 0x0000000645457207 */ /* 0x000fce0005800000 */
.L_x_4:
[----:B------:R-:W-:-:S08]  /*0ca0*/  NOP ;  /* 0x0000000000007918 */ /* 0x000fd00000000000 */
[----:B------:R-:W0:Y:S02]  /*0cb0*/  USETMAXREG.TRY_ALLOC.CTAPOOL UP0, 0xe8 ;  /* 0x000000e8000079c8 */ /* 0x000e240008000600 */
[----:B0-----:R-:W-:-:S13]  /*0cc0*/  PLOP3.LUT P0, PT, PT, PT, UP0, 0x80, 0x0 ;  /* 0x000000000000781c */ /* 0x001fda0003f0f008 */
[----:B------:R-:W-:Y:S05]  /*0cd0*/  @!P0 BRA `(.L_x_4) ;  /* 0xfffffffc00f08947 */ /* 0x000fea000383ffff */
[----:B------:R-:W-:Y:S01]  /*0ce0*/  ULDC.64 UR4, c[0x0][0x598] ;  /* 0x0001660000047ab9 */ /* 0x000fe20000000a00 */
[----:B------:R-:W-:Y:S01]  /*0cf0*/  ULDC.64 UR36, c[0x0][0x208] ;  /* 0x0000820000247ab9 */ /* 0x000fe20000000a00 */
[----:B------:R-:W-:-:S04]  /*0d00*/  ISETP.NE.U32.AND P0, PT, RZ, UR4, PT ;  /* 0x00000004ff007c0c */ /* 0x000fc8000bf05070 */
[----:B------:R-:W-:-:S13]  /*0d10*/  ISETP.NE.AND.EX P0, PT, RZ, UR5, PT, P0 ;  /* 0x00000005ff007c0c */ /* 0x000fda000bf05300 */
[----:B------:R-:W-:Y:S05]  /*0d20*/  @!P0 BRA `(.L_x_7) ;  /* 0x00000000001c8947 */ /* 0x000fea0003800000 */
[----:B------:R-:W0:Y:S02]  /*0d30*/  LDC.64 R6, c[0x0][0x598] ;  /* 0x00016600ff067b82 */ /* 0x000e240000000a00 */
[----:B0-----:R-:W2:Y:S02]  /*0d40*/  LDG.E.64 R6, desc[UR36][R6.64] ;  /* 0x0000002406067981 */ /* 0x001ea4000c1e1b00 */
[----:B--2---:R-:W-:-:S04]  /*0d50*/  ISETP.NE.U32.AND P0, PT, R6, RZ, PT ;  /* 0x000000ff0600720c */ /* 0x004fc80003f05070 */
[----:B------:R-:W-:-:S13]  /*0d60*/  ISETP.NE.AND.EX P0, PT, R7, RZ, PT, P0 ;  /* 0x000000ff0700720c */ /* 0x000fda0003f05300 */
[----:B------:R-:W-:Y:S05]  /*0d70*/  @!P0 BRA `(.L_x_7) ;  /* 0x0000000000088947 */ /* 0x000fea0003800000 */
[----:B------:R0:W5:Y:S01]  /*0d80*/  LD.E R19, desc[UR36][R6.64] ;  /* 0x0000002406137980 */ /* 0x000162000c101900 */
[----:B------:R-:W-:Y:S05]  /*0d90*/  BRA `(.L_x_8) ;  /* 0x0000000000247947 */ /* 0x000fea0003800000 */
.L_x_7:
[----:B------:R-:W-:Y:S02]  /*0da0*/  ULDC.64 UR4, c[0x0][0x588] ;  /* 0x0001620000047ab9 */ /* 0x000fe40000000a00 */
[----:B------:R-:W-:-:S04]  /*0db0*/  ISETP.NE.U32.AND P0, PT, RZ, UR4, PT ;  /* 0x00000004ff007c0c */ /* 0x000fc8000bf05070 */
[----:B------:R-:W-:-:S13]  /*0dc0*/  ISETP.NE.AND.EX P0, PT, RZ, UR5, PT, P0 ;  /* 0x00000005ff007c0c */ /* 0x000fda000bf05300 */
[----:B------:R-:W-:Y:S05]  /*0dd0*/  @!P0 BRA `(.L_x_9) ;  /* 0x00000000000c8947 */ /* 0x000fea0003800000 */
[----:B------:R-:W0:Y:S02]  /*0de0*/  LDC.64 R6, c[0x0][0x588] ;  /* 0x00016200ff067b82 */ /* 0x000e240000000a00 */
[----:B0-----:R1:W5:Y:S01]  /*0df0*/  LDG.E R19, desc[UR36][R6.64] ;  /* 0x0000002406137981 */ /* 0x001362000c1e1900 */
[----:B------:R-:W-:Y:S05]  /*0e00*/  BRA `(.L_x_8) ;  /* 0x0000000000087947 */ /* 0x000fea0003800000 */
.L_x_9:
[----:B------:R-:W-:Y:S02]  /*0e10*/  ULDC UR4, c[0x0][0x580] ;  /* 0x0001600000047ab9 */ /* 0x000fe40000000800 */
[----:B------:R-:W-:-:S07]  /*0e20*/  IMAD.U32 R19, RZ, RZ, UR4 ;  /* 0x00000004ff137e24 */ /* 0x000fce000f8e00ff */
.L_x_8:
[----:B------:R-:W-:Y:S02]  /*0e30*/  ULDC.64 UR4, c[0x0][0x5a0] ;  /* 0x0001680000047ab9 */ /* 0x000fe40000000a00 */
[----:B------:R-:W-:-:S04]  /*0e40*/  ISETP.NE.U32.AND P0, PT, RZ, UR4, PT ;  /* 0x00000004ff007c0c */ /* 0x000fc8000bf05070 */
[----:B------:R-:W-:-:S13]  /*0e50*/  ISETP.NE.AND.EX P0, PT, RZ, UR5, PT, P0 ;  /* 0x00000005ff007c0c */ /* 0x000fda000bf05300 */
[----:B------:R-:W-:Y:S05]  /*0e60*/  @!P0 BRA `(.L_x_10) ;  /* 0x00000000001c8947 */ /* 0x000fea0003800000 */
[----:B01----:R-:W0:Y:S02]  /*0e70*/  LDC.64 R6, c[0x0][0x5a0] ;  /* 0x00016800ff067b82 */ /* 0x003e240000000a00 */
[----:B0-----:R-:W2:Y:S02]  /*0e80*/  LDG.E.64 R6, desc[UR36][R6.64] ;  /* 0x0000002406067981 */ /* 0x001ea4000c1e1b00 */
[----:B--2---:R-:W-:-:S04]  /*0e90*/  ISETP.NE.U32.AND P0, PT, R6, RZ, PT ;  /* 0x000000ff0600720c */ /* 0x004fc80003f05070 */
[----:B------:R-:W-:-:S13]  /*0ea0*/  ISETP.NE.AND.EX P0, PT, R7, RZ, PT, P0 ;  /* 0x000000ff0700720c */ /* 0x000fda0003f05300 */
[----:B------:R-:W-:Y:S05]  /*0eb0*/  @!P0 BRA `(.L_x_10) ;  /* 0x0000000000088947 */ /* 0x000fea0003800000 */
[----:B------:R0:W5:Y:S01]  /*0ec0*/  LD.E R56, desc[UR36][R6.64] ;  /* 0x0000002406387980 */ /* 0x000162000c101900 */
[----:B------:R-:W-:Y:S05]  /*0ed0*/  BRA `(.L_x_11) ;  /* 0x0000000000247947 */ /* 0x000fea0003800000 */
.L_x_10:
[----:B------:R-:W-:Y:S02]  /*0ee0*/  ULDC.64 UR4, c[0x0][0x590] ;  /* 0x0001640000047ab9 */ /* 0x000fe40000000a00 */
[----:B------:R-:W-:-:S04]  /*0ef0*/  ISETP.NE.U32.AND P0, PT, RZ, UR4, PT ;  /* 0x00000004ff007c0c */ /* 0x000fc8000bf05070 */
[----:B------:R-:W-:-:S13]  /*0f00*/  ISETP.NE.AND.EX P0, PT, RZ, UR5, PT, P0 ;  /* 0x00000005ff007c0c */ /* 0x000fda000bf05300 */
[----:B------:R-:W-:Y:S05]  /*0f10*/  @!P0 BRA `(.L_x_12) ;  /* 0x00000000000c8947 */ /* 0x000fea0003800000 */
[----:B------:R-:W2:Y:S02]  /*0f20*/  LDC.64 R56, c[0x0][0x590] ;  /* 0x00016400ff387b82 */ /* 0x000ea40000000a00 */
[----:B--2---:R2:W5:Y:S01]  /*0f30*/  LDG.E R56, desc[UR36][R56.64] ;  /* 0x0000002438387981 */ /* 0x004562000c1e1900 */
[----:B------:R-:W-:Y:S05]  /*0f40*/  BRA `(.L_x_11) ;  /* 0x0000000000087947 */ /* 0x000fea0003800000 */
.L_x_12:
[----:B------:R-:W-:Y:S02]  /*0f50*/  ULDC UR4, c[0x0][0x584] ;  /* 0x0001610000047ab9 */ /* 0x000fe40000000800 */
[----:B------:R-:W-:-:S07]  /*0f60*/  IMAD.U32 R56, RZ, RZ, UR4 ;  /* 0x00000004ff387e24 */ /* 0x000fce000f8e00ff */
.L_x_11:
[----:B------:R-:W-:-:S13]  /*0f70*/  LOP3.LUT P0, RZ, R0, 0xff, RZ, 0xc0, !PT ;  /* 0x000000ff00ff7812 */ /* 0x000fda000780c0ff */
[----:B------:R-:W-:Y:S05]  /*0f80*/  @!P0 EXIT ;  /* 0x000000000000894d */ /* 0x000fea0003800000 */
[----:B------:R-:W3:Y:S01]  /*0f90*/  LDC R59, c[0x0][0x658] ;  /* 0x00019600ff3b7b82 */ /* 0x000ee20000000800 */
[----:B------:R-:W-:Y:S01]  /*0fa0*/  ULDC.64 UR6, c[0x0][0x288] ;  /* 0x0000a20000067ab9 */ /* 0x000fe20000000a00 */
[----:B------:R-:W-:Y:S01]  /*0fb0*/  LOP3.LUT R14, R14, 0x1, RZ, 0xc0, !PT ;  /* 0x000000010e0e7812 */ /* 0x000fe200078ec0ff */
[----:B------:R-:W-:Y:S01]  /*0fc0*/  UIADD3 UR4, UR7, 0x3f, URZ ;  /* 0x0000003f07047890 */ /* 0x000fe2000fffe03f */
[----:B------:R-:W-:Y:S01]  /*0fd0*/  SHF.R.U32.HI R0, RZ, 0x2, R3 ;  /* 0x00000002ff007819 */ /* 0x000fe20000011603 */
[----:B------:R-:W-:Y:S01]  /*0fe0*/  IMAD.U32 R5, RZ, RZ, UR6 ;  /* 0x00000006ff057e24 */ /* 0x000fe2000f8e00ff */
[----:B------:R-:W-:Y:S01]  /*0ff0*/  SHF.R.U32.HI R4, RZ, 0x1, R4 ;  /* 0x00000001ff047819 */ /* 0x000fe20000011604 */
[----:B------:R-:W-:Y:S01]  /*1000*/  USHF.R.S32.HI UR5, URZ, 0x1f, UR4 ;  /* 0x0000001f3f057899 */ /* 0x000fe20008011404 */
[----:B01----:R-:W0:Y:S01]  /*1010*/  LDC.64 R6, c[0x0][0x5c8] ;  /* 0x00017200ff067b82 */ /* 0x003e220000000a00 */
[----:B------:R-:W-:Y:S01]  /*1020*/  LOP3.LUT R60, R3, 0x3, RZ, 0xc0, !PT ;  /* 0x00000003033c7812 */ /* 0x000fe200078ec0ff */
[----:B------:R-:W-:Y:S01]  /*1030*/  IMAD.SHL.U32 R9, R14, 0x40, RZ ;  /* 0x000000400e097824 */ /* 0x000fe200078e00ff */
[----:B------:R-:W-:Y:S01]  /*1040*/  LOP3.LUT R0, R0, 0x7, RZ, 0xc0, !PT ;  /* 0x0000000700007812 */ /* 0x000fe200078ec0ff */
[----:B------:R-:W-:Y:S01]  /*1050*/  ULEA.HI UR5, UR5, UR4, URZ, 0x6 ;  /* 0x0000000405057291 */ /* 0x000fe2000f8f303f */
[----:B------:R-:W-:Y:S01]  /*1060*/  LOP3.LUT R23, R4, 0x30, RZ, 0xc0, !PT ;  /* 0x0000003004177812 */ /* 0x000fe200078ec0ff */
[----:B------:R-:W-:Y:S01]  /*1070*/  IMAD R60, R60, -0x2, R5 ;  /* 0xfffffffe3c3c7824 */ /* 0x000fe200078e0205 */
[--C-:B------:R-:W-:Y:S01]  /*1080*/  LOP3.LUT R22, R9, 0x40, R0.reuse, 0xe2, !PT ;  /* 0x0000004009167812 */ /* 0x100fe200078ee200 */
[----:B------:R-:W1:Y:S01]  /*1090*/  LDC R63, c[0x0][0x600] ;  /* 0x00018000ff3f7b82 */ /* 0x000e620000000800 */
[----:B------:R-:W-:Y:S01]  /*10a0*/  IADD3 R5, RZ, -R23, -R0 ;  /* 0x80000017ff057210 */ /* 0x000fe20007ffe800 */
[----:B------:R-:W-:Y:S01]  /*10b0*/  IMAD.MOV.U32 R0, RZ, RZ, -0x1 ;  /* 0xffffffffff007424 */ /* 0x000fe200078e00ff */
[----:B------:R-:W-:Y:S01]  /*10c0*/  USHF.R.S32.HI UR43, URZ, 0x6, UR5 ;  /* 0x000000063f2b7899 */ /* 0x000fe20008011405 */
[----:B------:R-:W-:Y:S01]  /*10d0*/  IMAD.MOV.U32 R4, RZ, RZ, 0x1 ;  /* 0x00000001ff047424 */ /* 0x000fe200078e00ff */
[C---:B------:R-:W-:Y:S01]  /*10e0*/  LOP3.LUT R62, R3.reuse, 0x80, RZ, 0xc0, !PT ;  /* 0x00000080033e7812 */ /* 0x040fe200078ec0ff */
[----:B------:R-:W-:Y:S01]  /*10f0*/  IMAD R5, R14, -0x40, R5 ;  /* 0xffffffc00e057824 */ /* 0x000fe200078e0205 */
[----:B------:R-:W-:Y:S01]  /*1100*/  UISETP.LT.AND UP0, UPT, UR43, 0x1, UPT ;  /* 0x000000012b00788c */ /* 0x000fe2000bf01270 */
[----:B---3--:R-:W-:Y:S01]  /*1110*/  SHF.L.U32 R0, R0, R59, RZ ;  /* 0x0000003b00007219 */ /* 0x008fe200000006ff */
[----:B------:R-:W-:Y:S01]  /*1120*/  ULDC UR4, c[0x0][0x284] ;  /* 0x0000a10000047ab9 */ /* 0x000fe20000000800 */
[----:B------:R-:W-:Y:S01]  /*1130*/  LOP3.LUT R22, R22, R23, RZ, 0xfc, !PT ;  /* 0x0000001716167212 */ /* 0x000fe200078efcff */
[----:B------:R-:W-:Y:S01]  /*1140*/  USEL UR44, UR43, 0x1, UP0 ;  /* 0x000000012b2c7887 */ /* 0x000fe20008000000 */
[----:B------:R-:W-:Y:S01]  /*1150*/  SHF.L.U32 R59, R4, R59, RZ ;  /* 0x0000003b043b7219 */ /* 0x000fe200000006ff */
[----:B------:R-:W-:Y:S01]  /*1160*/  IMAD.SHL.U32 R61, R3, 0x2, RZ ;  /* 0x00000002033d7824 */ /* 0x000fe200078e00ff */
[----:B------:R-:W-:Y:S01]  /*1170*/  LOP3.LUT R66, R18, 0x1, RZ, 0xfc, !PT ;  /* 0x0000000112427812 */ /* 0x000fe200078efcff */
[----:B------:R-:W-:Y:S01]  /*1180*/  VIADD R65, R5, UR4 ;  /* 0x0000000405417c36 */ /* 0x000fe20008000000 */
[C---:B0-----:R-:W-:Y:S01]  /*1190*/  SHF.L.U64.HI R58, R6.reuse, 0x3, R7 ;  /* 0x00000003063a7819 */ /* 0x041fe20000010207 */
[----:B--2---:R-:W-:Y:S01]  /*11a0*/  IMAD.SHL.U32 R57, R6, 0x8, RZ ;  /* 0x0000000806397824 */ /* 0x004fe200078e00ff */
[----:B------:R-:W-:Y:S01]  /*11b0*/  SHF.R.U32.HI R62, RZ, 0x7, R62 ;  /* 0x00000007ff3e7819 */ /* 0x000fe2000001163e */
[----:B------:R-:W-:Y:S01]  /*11c0*/  IMAD.MOV.U32 R23, RZ, RZ, RZ ;  /* 0x000000ffff177224 */ /* 0x000fe200078e00ff */
[----:B------:R-:W-:Y:S01]  /*11d0*/  LOP3.LUT R64, RZ, R0, RZ, 0x33, !PT ;  /* 0x00000000ff407212 */ /* 0x000fe200078e33ff */
[----:B------:R-:W-:Y:S01]  /*11e0*/  UIADD3 UR44, UR43, -UR44, URZ ;  /* 0x8000002c2b2c7290 */ /* 0x000fe2000fffe03f */
[----:B------:R-:W-:Y:S01]  /*11f0*/  UMOV UR40, URZ ;  /* 0x0000003f00287c82 */ /* 0x000fe20008000000 */
[----:B-1----:R-:W-:Y:S01]  /*1200*/  VIADD R63, R63, 0xffffffff ;  /* 0xffffffff3f3f7836 */ /* 0x002fe20000000000 */
[----:B------:R-:W-:-:S09]  /*1210*/  UMOV UR42, URZ ;  /* 0x0000003f002a7c82 */ /* 0x000fd20008000000 */
.L_x_94:
[----:B0-----:R-:W0:Y:S01]  /*1220*/  SHFL.IDX PT, R0, R62, RZ, 0x1f ;  /* 0x00001fff3e007589 */ /* 0x001e2200000e0000 */
[----:B-1----:R-:W1:Y:S01]  /*1230*/  S2UR UR7, SR_CgaCtaId ;  /* 0x00000000000779c3 */ /* 0x002e620000008800 */
[----:B------:R-:W-:Y:S01]  /*1240*/  UMOV UR6, 0x400 ;  /* 0x0000040000067882 */ /* 0x000fe20000000000 */
[----:B0-----:R-:W-:Y:S01]  /*1250*/  R2UR UR4, R0 ;  /* 0x00000000000472ca */ /* 0x001fe200000e0000 */
[----:B-1----:R-:W-:-:S12]  /*1260*/  ULEA UR46, UR7, UR6, 0x18 ;  /* 0x00000006072e7291 */ /* 0x002fd8000f8ec03f */
[----:B------:R-:W-:-:S04]  /*1270*/  ULEA.HI UR5, UR4, UR4, URZ, 0x1 ;  /* 0x0000000404057291 */ /* 0x000fc8000f8f083f */
[----:B------:R-:W-:-:S04]  /*1280*/  ULOP3.LUT UR5, UR5, 0x7fffe, URZ, 0xc0, !UPT ;  /* 0x0007fffe05057892 */ /* 0x000fc8000f8ec03f */
[----:B------:R-:W-:-:S03]  /*1290*/  UIADD3 UR5, UR4, -UR5, URZ ;  /* 0x8000000504057290 */ /* 0x000fc6000fffe03f */
[----:B------:R-:W-:Y:S01]  /*12a0*/  ULDC UR4, c[0x0][0x28c] ;  /* 0x0000a30000047ab9 */ /* 0x000fe20000000800 */
[----:B------:R-:W-:Y:S01]  /*12b0*/  ULEA UR5, UR5, UR46, 0xd ;  /* 0x0000002e05057291 */ /* 0x000fe2000f8e683f */
[----:B------:R-:W-:-:S03]  /*12c0*/  ISETP.LT.AND P0, PT, RZ, UR4, PT ;  /* 0x00000004ff007c0c */ /* 0x000fc6000bf01270 */
[----:B------:R-:W-:-:S04]  /*12d0*/  UIADD3 UR5, UR5, 0x180, URZ ;  /* 0x0000018005057890 */ /* 0x000fc8000fffe03f */
[----:B------:R-:W-:-:S04]  /*12e0*/  USHF.R.U32.HI UR5, URZ, 0x4, UR5 ;  /* 0x000000043f057899 */ /* 0x000fc80008011605 */
[----:B------:R-:W-:-:S04]  /*12f0*/  ULOP3.LUT UR5, UR5, 0x3fff, URZ, 0xc0, !UPT ;  /* 0x00003fff05057892 */ /* 0x000fc8000f8ec03f */
[----:B------:R-:W-:Y:S01]  /*1300*/  ULOP3.LUT UR45, UR5, 0x10000, URZ, 0xfc, !UPT ;  /* 0x00010000052d7892 */ /* 0x000fe2000f8efc3f */
[----:B--234-:R-:W-:Y:S11]  /*1310*/  @P0 BRA `(.L_x_13) ;  /* 0x0000000000400947 */ /* 0x01cff60003800000 */
[----:B------:R-:W-:Y:S01]  /*1320*/  MOV R0, 0x0 ;  /* 0x0000000000007802 */ /* 0x000fe20000000f00 */
[----:B------:R-:W-:Y:S01]  /*1330*/  ULDC.64 UR4, c[0x4][0x68] ;  /* 0x01001a0000047ab9 */ /* 0x000fe20000000a00 */
[----:B------:R-:W-:Y:S01]  /*1340*/  ULDC.64 UR6, c[0x4][0x8] ;  /* 0x0100020000067ab9 */ /* 0x000fe20000000a00 */
[----:B------:R-:W-:Y:S01]  /*1350*/  IMAD.U32 R4, RZ, RZ, UR4 ;  /* 0x00000004ff047e24 */ /* 0x000fe2000f8e00ff */
[----:B------:R0:W1:Y:S01]  /*1360*/  LDC.64 R14, c[0x4][R0] ;  /* 0x01000000000e7b82 */ /* 0x0000620000000a00 */
[----:B------:R-:W-:Y:S01]  /*1370*/  IMAD.U32 R5, RZ, RZ, UR5 ;  /* 0x00000005ff057e24 */ /* 0x000fe2000f8e00ff */
[----:B------:R-:W-:Y:S01]  /*1380*/  ULDC.64 UR4, c[0x4][0x70] ;  /* 0x01001c0000047ab9 */ /* 0x000fe20000000a00 */
[----:B------:R-:W-:Y:S02]  /*1390*/  IMAD.U32 R10, RZ, RZ, UR6 ;  /* 0x00000006ff0a7e24 */ /* 0x000fe4000f8e00ff */
[----:B------:R-:W-:Y:S02]  /*13a0*/  IMAD.U32 R6, RZ, RZ, UR4 ;  /* 0x00000004ff067e24 */ /* 0x000fe4000f8e00ff */
[----:B------:R-:W-:-:S02]  /*13b0*/  IMAD.U32 R7, RZ, RZ, UR5 ;  /* 0x00000005ff077e24 */ /* 0x000fc4000f8e00ff */
[----:B------:R-:W-:Y:S02]  /*13c0*/  IMAD.U32 R11, RZ, RZ, UR7 ;  /* 0x00000007ff0b7e24 */ /* 0x000fe4000f8e00ff */
[----:B------:R-:W-:Y:S02]  /*13d0*/  IMAD.MOV.U32 R8, RZ, RZ, 0x1e1 ;  /* 0x000001e1ff087424 */ /* 0x000fe400078e00ff */
[----:B------:R-:W-:Y:S02]  /*13e0*/  IMAD.MOV.U32 R12, RZ, RZ, 0x1 ;  /* 0x00000001ff0c7424 */ /* 0x000fe400078e00ff */
[----:B0-----:R-:W-:-:S07]  /*13f0*/  IMAD.MOV.U32 R13, RZ, RZ, RZ ;  /* 0x000000ffff0d7224 */ /* 0x001fce00078e00ff */
[----:B------:R-:W-:-:S07]  /*1400*/  LEPC R20, `(.L_x_13) ;  /* 0x000000001014794e */ /* 0x000fce0000000000 */
[----:B-1---5:R-:W-:Y:S05]  /*1410*/  CALL.ABS.NOINC R14 ;  /* 0x000000000e007343 */ /* 0x022fea0003c00000 */
.L_x_13:
[----:B------:R-:W-:-:S13]  /*1420*/  ISETP.NE.AND P0, PT, R66, 0x3, PT ;  /* 0x000000034200780c */ /* 0x000fda0003f05270 */
[----:B------:R-:W-:Y:S05]  /*1430*/  @!P0 BRA `(.L_x_14) ;  /* 0x0000000000048947 */ /* 0x000fea0003800000 */
[----:B------:R-:W-:Y:S01]  /*1440*/  BPT.TRAP 0x1 ;  /* 0x000000040000795c */ /* 0x000fe20000300000 */
.L_x_14:
[----:B------:R-:W-:Y:S02]  /*1450*/  IMAD.U32 R3, RZ, RZ, UR42 ;  /* 0x0000002aff037e24 */ /* 0x000fe4000f8e00ff */
[----:B------:R-:W-:-:S03]  /*1460*/  IMAD.U32 R0, RZ, RZ, UR40 ;  /* 0x00000028ff007e24 */ /* 0x000fc6000f8e00ff */
[----:B------:R-:W-:Y:S02]  /*1470*/  LEA R3, R3, UR46, 0x3 ;  /* 0x0000002e03037c11 */ /* 0x000fe4000f8e18ff */
[----:B------:R-:W-:-:S04]  /*1480*/  SHF.L.U32 R0, R0, 0x1f, RZ ;  /* 0x0000001f00007819 */ /* 0x000fc800000006ff */
[----:B------:R0:W1:Y:S01]  /*1490*/  SYNCS.PHASECHK.TRANS64.TRYWAIT P1, [R3+URZ], R0 ;  /* 0x00000000030075a7 */ /* 0x000062000802017f */
[----:B------:R-:W-:Y:S05]  /*14a0*/  @!P0 BRA `(.L_x_15) ;  /* 0x0000000000048947 */ /* 0x000fea0003800000 */
[----:B------:R-:W-:Y:S01]  /*14b0*/  BPT.TRAP 0x1 ;  /* 0x000000040000795c */ /* 0x000fe20000300000 */
.L_x_15:
[----:B------:R-:W-:-:S05]  /*14c0*/  IMAD.U32 R4, RZ, RZ, UR44 ;  /* 0x0000002cff047e24 */ /* 0x000fca000f8e00ff */
[----:B------:R-:W-:Y:S01]  /*14d0*/  ISETP.GE.AND P2, PT, R4, 0x1, PT ;  /* 0x000000010400780c */ /* 0x000fe20003f46270 */
[----:B-1----:R-:W-:-:S12]  /*14e0*/  @P1 BRA `(.L_x_16) ;  /* 0x0000000000081947 */ /* 0x002fd80003800000 */
[----:B------:R-:W1:Y:S02]  /*14f0*/  SYNCS.PHASECHK.TRANS64.TRYWAIT P1, [R3+URZ], R0 ;  /* 0x00000000030075a7 */ /* 0x000e64000802017f */
[----:B-1----:R-:W-:Y:S05]  /*1500*/  @!P1 BRA `(.L_x_17) ;  /* 0x0000004400f49947 */ /* 0x002fea0003800000 */
.L_x_16:
[----:B------:R-:W-:Y:S05]  /*1510*/  WARPSYNC.ALL ;  /* 0x0000000000007948 */ /* 0x000fea0003800000 */
[----:B------:R-:W-:Y:S01]  /*1520*/  UIADD3 UR4, UR46, 0x38180, URZ ;  /* 0x000381802e047890 */ /* 0x000fe2000fffe03f */
[----:B------:R-:W-:Y:S01]  /*1530*/  WARPGROUP.ARRIVE ;  /* 0x00000000000079c5 */ /* 0x000fe20000000000 */
[----:B------:R-:W-:Y:S02]  /*1540*/  ULEA UR5, UR42, UR45, 0xb ;  /* 0x0000002d2a057291 */ /* 0x000fe4000f8e583f */
[----:B------:R-:W-:Y:S01]  /*1550*/  USHF.R.U32.HI UR4, URZ, 0x4, UR4 ;  /* 0x000000043f047899 */ /* 0x000fe20008011604 */
[----:B------:R-:W-:Y:S01]  /*1560*/  UMOV UR9, 0x40000040 ;  /* 0x4000004000097882 */ /* 0x000fe20000000000 */
[----:B------:R-:W-:-:S02]  /*1570*/  UMOV UR11, 0x40000040 ;  /* 0x40000040000b7882 */ /* 0x000fc40000000000 */
[----:B------:R-:W-:Y:S01]  /*1580*/  ULOP3.LUT UR4, UR4, 0x3fff, URZ, 0xc0, !UPT ;  /* 0x00003fff04047892 */ /* 0x000fe2000f8ec03f */
[----:B------:R-:W-:-:S03]  /*1590*/  UMOV UR8, UR5 ;  /* 0x0000000500087c82 */ /* 0x000fc60008000000 */
[----:B------:R-:W-:-:S04]  /*15a0*/  ULOP3.LUT UR4, UR4, 0x10000, URZ, 0xfc, !UPT ;  /* 0x0001000004047892 */ /* 0x000fc8000f8efc3f */
[----:B------:R-:W-:-:S07]  /*15b0*/  ULEA UR6, UR42, UR4, 0xa ;  /* 0x000000042a067291 */ /* 0x000fce000f8e503f */
[----:B------:R-:W-:Y:S02]  /*15c0*/  UMOV UR10, UR6 ;  /* 0x00000006000a7c82 */ /* 0x000fe40008000000 */
[----:B------:R-:W-:Y:S01]  /*15d0*/  HGMMA.64x64x8.F32.TF32 R24, gdesc[UR8], RZ, !UPT, gsb0 ;  /* 0x04e00000081879f0 */ /* 0x000fe2000c0028ff */
[----:B------:R-:W-:Y:S02]  /*15e0*/  UIADD3 UR8, UR5, 0x2, URZ ;  /* 0x0000000205087890 */ /* 0x000fe4000fffe03f */
[----:B------:R-:W-:Y:S01]  /*15f0*/  UIADD3 UR10, UR6, 0x2, URZ ;  /* 0x00000002060a7890 */ /* 0x000fe2000fffe03f */
[----:B------:R-:W-:Y:S01]  /*1600*/  UMOV UR9, 0x40000040 ;  /* 0x4000004000097882 */ /* 0x000fe20000000000 */
[----:B------:R-:W-:Y:S01]  /*1610*/  UMOV UR11, 0x40000040 ;  /* 0x40000040000b7882 */ /* 0x000fe20000000000 */
[----:B------:R-:W-:Y:S02]  /*1620*/  WARPGROUP.DEPBAR.LE gsb0, 0x0 ;  /* 0x00008000000079c5 */ /* 0x000fe40000010000 */
[----:B------:R-:W-:-:S06]  /*1630*/  WARPGROUP.ARRIVE ;  /* 0x00000000000079c5 */ /* 0x000fcc0000000000 */
[----:B------:R-:W-:Y:S01]  /*1640*/  HGMMA.64x64x8.F32.TF32 R24, gdesc[UR8], R24, gsb0 ;  /* 0x04e00000081879f0 */ /* 0x000fe20008002818 */
        /* <DEDUP_REMOVED lines=41> */
[----:B------:R-:W-:Y:S03]  /*18e0*/  HGMMA.64x64x8.F32.TF32 R24, gdesc[UR8], R24, gsb0 ;  /* 0x04e00000081879f0 */ /* 0x000fe60008002818 */
[----:B------:R-:W-:Y:S02]  /*18f0*/  WARPGROUP.DEPBAR.LE gsb0, 0x0 ;  /* 0x00008000000079c5 */ /* 0x000fe40000010000 */
[----:B------:R-:W-:Y:S05]  /*1900*/  @!P2 BRA `(.L_x_18) ;  /* 0x00000004008ca947 */ /* 0x000fea0003800000 */
[----:B------:R-:W-:Y:S01]  /*1910*/  UIADD3 UR5, UR42, 0x1, URZ ;  /* 0x000000012a057890 */ /* 0x000fe2000fffe03f */
[----:B01----:R-:W-:-:S03]  /*1920*/  IMAD.U32 R0, RZ, RZ, UR44 ;  /* 0x0000002cff007e24 */ /* 0x003fc6000f8e00ff */
[----:B------:R-:W-:-:S04]  /*1930*/  UISETP.NE.AND UP0, UPT, UR5, 0x7, UPT ;  /* 0x000000070500788c */ /* 0x000fc8000bf05270 */
[----:B------:R-:W-:Y:S02]  /*1940*/  USEL UR6, URZ, 0x1, UP0 ;  /* 0x000000013f067887 */ /* 0x000fe40008000000 */
[----:B------:R-:W-:Y:S02]  /*1950*/  USEL UR5, UR5, URZ, UP0 ;  /* 0x0000003f05057287 */ /* 0x000fe40008000000 */
[----:B------:R-:W-:-:S06]  /*1960*/  ULOP3.LUT UR6, UR40, UR6, URZ, 0x3c, !UPT ;  /* 0x0000000628067292 */ /* 0x000fcc000f8e3c3f */
[----:B------:R-:W-:Y:S01]  /*1970*/  IMAD.U32 R5, RZ, RZ, UR6 ;  /* 0x00000006ff057e24 */ /* 0x000fe2000f8e00ff */
[----:B------:R-:W-:-:S06]  /*1980*/  UMOV UR6, UR42 ;  /* 0x0000002a00067c82 */ /* 0x000fcc0008000000 */
.L_x_25:
[----:B01----:R-:W-:Y:S05]  /*1990*/  @!P0 BRA `(.L_x_19) ;  /* 0x0000000000048947 */ /* 0x003fea0003800000 */
[----:B------:R-:W-:Y:S01]  /*19a0*/  BPT.TRAP 0x1 ;  /* 0x000000040000795c */ /* 0x000fe20000300000 */
.L_x_19:
[----:B------:R-:W0:Y:S01]  /*19b0*/  S2UR UR8, SR_CgaCtaId ;  /* 0x00000000000879c3 */ /* 0x000e220000008800 */
[----:B------:R-:W-:Y:S01]  /*19c0*/  UMOV UR7, 0x400 ;  /* 0x0000040000077882 */ /* 0x000fe20000000000 */
[----:B------:R-:W-:Y:S01]  /*19d0*/  SHF.L.U32 R3, R5, 0x1f, RZ ;  /* 0x0000001f05037819 */ /* 0x000fe200000006ff */
[----:B0-----:R-:W-:-:S04]  /*19e0*/  ULEA UR7, UR8, UR7, 0x18 ;  /* 0x0000000708077291 */ /* 0x001fc8000f8ec03f */
[----:B------:R-:W-:-:S09]  /*19f0*/  ULEA UR8, UR5, UR7, 0x3 ;  /* 0x0000000705087291 */ /* 0x000fd2000f8e183f */
[----:B------:R0:W1:Y:S01]  /*1a00*/  SYNCS.PHASECHK.TRANS64.TRYWAIT P1, [UR8], R3 ;  /* 0x00000003ff0075a7 */ /* 0x0000620008020148 */
[----:B------:R-:W-:Y:S05]  /*1a10*/  @!P0 BRA `(.L_x_20) ;  /* 0x0000000000048947 */ /* 0x000fea0003800000 */
[----:B------:R-:W-:Y:S01]  /*1a20*/  BPT.TRAP 0x1 ;  /* 0x000000040000795c */ /* 0x000fe20000300000 */
.L_x_20:
[----:B-1----:R-:W-:Y:S05]  /*1a30*/  @P1 BRA `(.L_x_21) ;  /* 0x0000000000081947 */ /* 0x002fea0003800000 */
[----:B------:R-:W1:Y:S02]  /*1a40*/  SYNCS.PHASECHK.TRANS64.TRYWAIT P1, [UR8], R3 ;  /* 0x00000003ff0075a7 */ /* 0x000e640008020148 */
[----:B-1----:R-:W-:Y:S05]  /*1a50*/  @!P1 BRA `(.L_x_22) ;  /* 0x0000004000b49947 */ /* 0x002fea0003800000 */
.L_x_21:
[----:B------:R-:W-:Y:S01]  /*1a60*/  ULEA UR12, UR5, UR45, 0xb ;  /* 0x0000002d050c7291 */ /* 0x000fe2000f8e583f */
[----:B------:R-:W-:Y:S01]  /*1a70*/  WARPGROUP.ARRIVE ;  /* 0x00000000000079c5 */ /* 0x000fe20000000000 */
[----:B------:R-:W-:Y:S01]  /*1a80*/  ULEA UR13, UR5, UR4, 0xa ;  /* 0x00000004050d7291 */ /* 0x000fe2000f8e503f */
[----:B------:R-:W-:Y:S01]  /*1a90*/  UMOV UR9, 0x40000040 ;  /* 0x4000004000097882 */ /* 0x000fe20000000000 */
[----:B------:R-:W-:-:S03]  /*1aa0*/  UMOV UR11, 0x40000040 ;  /* 0x40000040000b7882 */ /* 0x000fc60000000000 */
[----:B------:R-:W-:Y:S02]  /*1ab0*/  UMOV UR8, UR12 ;  /* 0x0000000c00087c82 */ /* 0x000fe40008000000 */
[----:B------:R-:W-:Y:S02]  /*1ac0*/  UMOV UR10, UR13 ;  /* 0x0000000d000a7c82 */ /* 0x000fe40008000000 */
[----:B------:R-:W-:Y:S01]  /*1ad0*/  HGMMA.64x64x8.F32.TF32 R24, gdesc[UR8], R24, gsb0 ;  /* 0x04e00000081879f0 */ /* 0x000fe20008002818 */
[----:B------:R-:W-:Y:S02]  /*1ae0*/  UIADD3 UR8, UR12, 0x2, URZ ;  /* 0x000000020c087890 */ /* 0x000fe4000fffe03f */
[----:B------:R-:W-:Y:S01]  /*1af0*/  UIADD3 UR10, UR13, 0x2, URZ ;  /* 0x000000020d0a7890 */ /* 0x000fe2000fffe03f */
[----:B------:R-:W-:Y:S01]  /*1b00*/  UMOV UR9, 0x40000040 ;  /* 0x4000004000097882 */ /* 0x000fe20000000000 */
[----:B------:R-:W-:Y:S01]  /*1b10*/  UMOV UR11, 0x40000040 ;  /* 0x40000040000b7882 */ /* 0x000fe20000000000 */
[----:B------:R-:W-:-:S02]  /*1b20*/  WARPGROUP.DEPBAR.LE gsb0, 0x0 ;  /* 0x00008000000079c5 */ /* 0x000fc40000010000 */
        /* <DEDUP_REMOVED lines=46> */
[----:B------:R-:W-:Y:S01]  /*1e10*/  BPT.TRAP 0x1 ;  /* 0x000000040000795c */ /* 0x000fe20000300000 */
.L_x_23:
[----:B------:R-:W-:Y:S01]  /*1e20*/  ULEA UR7, UR6, UR7, 0x3 ;  /* 0x0000000706077291 */ /* 0x000fe2000f8e183f */
[----:B------:R-:W-:-:S03]  /*1e30*/  ISETP.GT.U32.AND P1, PT, R18, 0x1, PT ;  /* 0x000000011200780c */ /* 0x000fc60003f24070 */
[----:B------:R-:W-:-:S04]  /*1e40*/  UIADD3 UR7, UR7, 0x38, URZ ;  /* 0x0000003807077890 */ /* 0x000fc8000fffe03f */
[----:B------:R-:W-:-:S09]  /*1e50*/  UPRMT UR7, URZ, 0x654, UR7 ;  /* 0x000006543f077896 */ /* 0x000fd20008000007 */
[----:B------:R-:W-:Y:S01]  /*1e60*/  SYNCS.ARRIVE.TRANS64.RED.A1T0 RZ, [UR7], RZ ;  /* 0x000000ffffff79a7 */ /* 0x000fe20008100407 */
[----:B------:R-:W-:Y:S05]  /*1e70*/  @P1 BRA `(.L_x_24) ;  /* 0x0000000000041947 */ /* 0x000fea0003800000 */
[----:B------:R-:W-:Y:S01]  /*1e80*/  BPT.TRAP 0x1 ;  /* 0x000000040000795c */ /* 0x000fe20000300000 */
.L_x_24:
[----:B------:R-:W-:Y:S01]  /*1e90*/  UIADD3 UR5, UR5, 0x1, URZ ;  /* 0x0000000105057890 */ /* 0x000fe2000fffe03f */
[C---:B------:R-:W-:Y:S01]  /*1ea0*/  ISETP.GT.AND P1, PT, R0.reuse, 0x1, PT ;  /* 0x000000010000780c */ /* 0x040fe20003f24270 */
[----:B------:R-:W-:Y:S01]  /*1eb0*/  UIADD3 UR6, UR6, 0x1, URZ ;  /* 0x0000000106067890 */ /* 0x000fe2000fffe03f */
[----:B------:R-:W-:Y:S01]  /*1ec0*/  VIADD R0, R0, 0xffffffff ;  /* 0xffffffff00007836 */ /* 0x000fe20000000000 */
[----:B------:R-:W-:Y:S02]  /*1ed0*/  UISETP.NE.AND UP0, UPT, UR5, 0x7, UPT ;  /* 0x000000070500788c */ /* 0x000fe4000bf05270 */
[----:B------:R-:W-:Y:S02]  /*1ee0*/  UISETP.NE.AND UP1, UPT, UR6, 0x7, UPT ;  /* 0x000000070600788c */ /* 0x000fe4000bf25270 */
[----:B------:R-:W-:Y:S02]  /*1ef0*/  USEL UR7, URZ, 0x1, UP0 ;  /* 0x000000013f077887 */ /* 0x000fe40008000000 */
[----:B------:R-:W-:-:S02]  /*1f00*/  USEL UR5, UR5, URZ, UP0 ;  /* 0x0000003f05057287 */ /* 0x000fc40008000000 */
[----:B------:R-:W-:Y:S02]  /*1f10*/  USEL UR6, UR6, URZ, UP1 ;  /* 0x0000003f06067287 */ /* 0x000fe40008800000 */
[----:B------:R-:W-:Y:S01]  /*1f20*/  LOP3.LUT R5, R5, UR7, RZ, 0x3c, !PT ;  /* 0x0000000705057c12 */ /* 0x000fe2000f8e3cff */
[----:B------:R-:W-:Y:S09]  /*1f30*/  @P1 BRA `(.L_x_25) ;  /* 0xfffffff800941947 */ /* 0x000ff2000383ffff */
.L_x_18:
[----:B01----:R-:W0:Y:S02]  /*1f40*/  LDC R0, c[0x0][0x28c] ;  /* 0x0000a300ff007b82 */ /* 0x003e240000000800 */
[----:B0-----:R-:W-:-:S13]  /*1f50*/  ISETP.GE.AND P1, PT, R0, 0x1, PT ;  /* 0x000000010000780c */ /* 0x001fda0003f26270 */
[----:B------:R-:W-:Y:S05]  /*1f60*/  @!P1 BRA `(.L_x_26) ;  /* 0x0000000000489947 */ /* 0x000fea0003800000 */
[----:B------:R-:W-:Y:S05]  /*1f70*/  @!P0 BRA `(.L_x_27) ;  /* 0x0000000000048947 */ /* 0x000fea0003800000 */
[----:B------:R-:W-:Y:S01]  /*1f80*/  BPT.TRAP 0x1 ;  /* 0x000000040000795c */ /* 0x000fe20000300000 */
.L_x_27:
[----:B------:R-:W0:Y:S01]  /*1f90*/  S2UR UR7, SR_CgaCtaId ;  /* 0x00000000000779c3 */ /* 0x000e220000008800 */
[----:B------:R-:W-:Y:S01]  /*1fa0*/  UIADD3 UR6, UR44, UR42, URZ ;  /* 0x0000002a2c067290 */ /* 0x000fe2000fffe03f */
[----:B------:R-:W-:-:S03]  /*1fb0*/  ISETP.GT.U32.AND P0, PT, R18, 0x1, PT ;  /* 0x000000011200780c */ /* 0x000fc60003f04070 */
[----:B------:R-:W-:-:S04]  /*1fc0*/  UIMAD.WIDE.U32 UR4, UR6, 0x24924925, URZ ;  /* 0x24924925060478a5 */ /* 0x000fc8000f8e003f */
[----:B------:R-:W-:-:S04]  /*1fd0*/  UIADD3 UR4, UR6, -UR5, URZ ;  /* 0x8000000506047290 */ /* 0x000fc8000fffe03f */
[----:B------:R-:W-:-:S03]  /*1fe0*/  ULEA.HI UR4, UR4, UR5, URZ, 0x1f ;  /* 0x0000000504047291 */ /* 0x000fc6000f8ff83f */
[----:B------:R-:W-:Y:S01]  /*1ff0*/  UMOV UR5, 0x400 ;  /* 0x0000040000057882 */ /* 0x000fe20000000000 */
[----:B------:R-:W-:-:S04]  /*2000*/  USHF.R.U32.HI UR4, URZ, 0x2, UR4 ;  /* 0x000000023f047899 */ /* 0x000fc80008011604 */
[----:B------:R-:W-:Y:S02]  /*2010*/  UIMAD UR4, UR4, -0x7, UR6 ;  /* 0xfffffff9040478a4 */ /* 0x000fe4000f8e0206 */
[----:B0-----:R-:W-:-:S04]  /*2020*/  ULEA UR5, UR7, UR5, 0x18 ;  /* 0x0000000507057291 */ /* 0x001fc8000f8ec03f */
[----:B------:R-:W-:-:S04]  /*2030*/  ULEA UR4, UR4, UR5, 0x3 ;  /* 0x0000000504047291 */ /* 0x000fc8000f8e183f */
[----:B------:R-:W-:-:S04]  /*2040*/  UIADD3 UR4, UR4, 0x38, URZ ;  /* 0x0000003804047890 */ /* 0x000fc8000fffe03f */
[----:B------:R-:W-:-:S09]  /*2050*/  UPRMT UR4, URZ, 0x654, UR4 ;  /* 0x000006543f047896 */ /* 0x000fd20008000004 */
[----:B------:R-:W-:Y:S01]  /*2060*/  SYNCS.ARRIVE.TRANS64.RED.A1T0 RZ, [UR4], RZ ;  /* 0x000000ffffff79a7 */ /* 0x000fe20008100404 */
[----:B------:R-:W-:Y:S05]  /*2070*/  @P0 BRA `(.L_x_26) ;  /* 0x0000000000040947 */ /* 0x000fea0003800000 */
[----:B------:R-:W-:Y:S01]  /*2080*/  BPT.TRAP 0x1 ;  /* 0x000000040000795c */ /* 0x000fe20000300000 */
.L_x_26:
[----:B------:R-:W-:Y:S01]  /*2090*/  UISETP.GE.U32.AND UP1, UPT, UR43, 0x7, UPT ;  /* 0x000000072b00788c */ /* 0x000fe2000bf26070 */
[----:B------:R-:W-:Y:S01]  /*20a0*/  IMAD.SHL.U32 R6, R68, 0x40, RZ ;  /* 0x0000004044067824 */ /* 0x000fe200078e00ff */
[----:B------:R-:W-:Y:S01]  /*20b0*/  UIADD3 UR42, UR43, UR42, URZ ;  /* 0x0000002a2b2a7290 */ /* 0x000fe2000fffe03f */
[----:B------:R-:W-:Y:S01]  /*20c0*/  SHF.R.S32.HI R11, RZ, 0x1f, R67 ;  /* 0x0000001fff0b7819 */ /* 0x000fe20000011443 */
[----:B------:R-:W-:Y:S01]  /*20d0*/  ULDC UR10, c[0x0][0x288] ;  /* 0x0000a200000a7ab9 */ /* 0x000fe20000000800 */
[----:B------:R-:W-:Y:S01]  /*20e0*/  IMAD.SHL.U32 R10, R69, 0x80, RZ ;  /* 0x00000080450a7824 */ /* 0x000fe200078e00ff */
[C---:B------:R-:W-:Y:S01]  /*20f0*/  LOP3.LUT R8, R6.reuse, 0x6, R61, 0xf8, !PT ;  /* 0x0000000606087812 */ /* 0x040fe200078ef83d */
[----:B------:R-:W-:Y:S01]  /*2100*/  UISETP.GT.U32.AND UP0, UPT, UR42, 0x6, UPT ;  /* 0x000000062a00788c */ /* 0x000fe2000bf04070 */
[----:B------:R-:W-:Y:S01]  /*2110*/  ISETP.GE.AND P0, PT, R6, UR10, PT ;  /* 0x0000000a06007c0c */ /* 0x000fe2000bf06270 */
[----:B------:R-:W-:Y:S01]  /*2120*/  ULDC.64 UR6, c[0x0][0x5d0] ;  /* 0x0001740000067ab9 */ /* 0x000fe20000000a00 */
[----:B------:R-:W-:Y:S01]  /*2130*/  ULDC UR11, c[0x0][0x284] ;  /* 0x0000a100000b7ab9 */ /* 0x000fe20000000800 */
[----:B------:R-:W-:Y:S01]  /*2140*/  @UP1 UIMAD.WIDE.U32 UR4, UR42, 0x24924925, URZ ;  /* 0x249249252a0418a5 */ /* 0x000fe2000f8e003f */
[----:B------:R-:W-:Y:S01]  /*2150*/  SHF.R.S32.HI R9, RZ, 0x1f, R8 ;  /* 0x0000001fff097819 */ /* 0x000fe20000011408 */
[----:B------:R-:W-:Y:S01]  /*2160*/  IMAD R0, R11, UR6, RZ ;  /* 0x000000060b007c24 */ /* 0x000fe2000f8e02ff */
[----:B------:R-:W-:Y:S01]  /*2170*/  UISETP.LT.U32.AND UP0, UPT, UR43, 0x7, UP0 ;  /* 0x000000072b00788c */ /* 0x000fe20008701070 */
[----:B------:R-:W-:Y:S01]  /*2180*/  ISETP.GE.OR P0, PT, R10, UR11, P0 ;  /* 0x0000000b0a007c0c */ /* 0x000fe20008706670 */
[----:B------:R-:W-:Y:S01]  /*2190*/  @UP1 UIADD3 UR4, UR42, -UR5, URZ ;  /* 0x800000052a041290 */ /* 0x000fe2000fffe03f */
[C---:B------:R-:W-:Y:S01]  /*21a0*/  IMAD R3, R67.reuse, UR7, R0 ;  /* 0x0000000743037c24 */ /* 0x040fe2000f8e0200 */
[----:B------:R-:W-:Y:S01]  /*21b0*/  ULDC.64 UR8, c[0x0][0x5c8] ;  /* 0x0001720000087ab9 */ /* 0x000fe20000000a00 */
[----:B------:R-:W-:Y:S01]  /*21c0*/  IMAD.WIDE.U32 R4, R67, UR6, R8 ;  /* 0x0000000643047c25 */ /* 0x000fe2000f8e0008 */
[----:B------:R-:W-:-:S02]  /*21d0*/  USEL UR6, URZ, 0x1, !UP0 ;  /* 0x000000013f067887 */ /* 0x000fc4000c000000 */
[----:B------:R-:W-:Y:S01]  /*21e0*/  @UP1 ULEA.HI UR4, UR4, UR5, URZ, 0x1f ;  /* 0x0000000504041291 */ /* 0x000fe2000f8ff83f */
[----:B------:R-:W-:Y:S01]  /*21f0*/  IMAD.WIDE R68, R69, 0x80, R22 ;  /* 0x0000008045447825 */ /* 0x000fe200078e0216 */
[----:B------:R-:W-:Y:S02]  /*2200*/  ULOP3.LUT UR40, UR40, UR6, URZ, 0x3c, !UPT ;  /* 0x0000000628287292 */ /* 0x000fe4000f8e3c3f */
[----:B------:R-:W-:Y:S01]  /*2210*/  @UP1 USHF.R.U32.HI UR4, URZ, 0x2, UR4 ;  /* 0x000000023f041899 */ /* 0x000fe20008011604 */
[----:B------:R-:W-:Y:S02]  /*2220*/  IMAD.IADD R5, R5, 0x1, R3 ;  /* 0x0000000105057824 */ /* 0x000fe400078e0203 */
[----:B------:R-:W-:Y:S01]  /*2230*/  IMAD R3, R69, UR8, RZ ;  /* 0x0000000845037c24 */ /* 0x000fe2000f8e02ff */
[----:B------:R-:W-:Y:S01]  /*2240*/  @UP1 ULOP3.LUT UR40, UR40, 0x1, UR4, 0x78, !UPT ;  /* 0x0000000128281892 */ /* 0x000fe2000f8e7804 */
[----:B------:R-:W-:-:S04]  /*2250*/  IMAD.WIDE.U32 R70, R68, UR8, R4 ;  /* 0x0000000844467c25 */ /* 0x000fc8000f8e0004 */
[----:B------:R-:W-:Y:S02]  /*2260*/  IMAD R7, R68, UR9, R3 ;  /* 0x0000000944077c24 */ /* 0x000fe4000f8e0203 */
[----:B------:R-:W-:Y:S01]  /*2270*/  IMAD.MOV.U32 R0, RZ, RZ, -0x1 ;  /* 0xffffffffff007424 */ /* 0x000fe200078e00ff */
[----:B------:R-:W-:Y:S06]  /*2280*/  @P0 BRA `(.L_x_28) ;  /* 0x0000001800ec0947 */ /* 0x000fec0003800000 */
[----:B-----5:R-:W-:Y:S01]  /*2290*/  FSETP.NEU.AND P0, PT, R56, RZ, PT ;  /* 0x000000ff3800720b */ /* 0x020fe20003f0d000 */
[----:B------:R-:W-:Y:S01]  /*22a0*/  IMAD.IADD R6, R60, 0x1, -R6 ;  /* 0x000000013c067824 */ /* 0x000fe200078e0a06 */
[----:B------:R-:W-:Y:S01]  /*22b0*/  BSSY B0, `(.L_x_28) ;  /* 0x00001b8000007945 */ /* 0x000fe20003800000 */
[----:B------:R-:W-:Y:S02]  /*22c0*/  IMAD.IADD R3, R65, 0x1, -R10 ;  /* 0x0000000141037824 */ /* 0x000fe400078e0a0a */
[----:B------:R-:W-:Y:S01]  /*22d0*/  IMAD.IADD R79, R71, 0x1, R7 ;  /* 0x00000001474f7824 */ /* 0x000fe200078e0207 */
[----:B------:R-:W-:-:S04]  /*22e0*/  ISETP.GT.AND P3, PT, R6, RZ, PT ;  /* 0x000000ff0600720c */ /* 0x000fc80003f64270 */
[----:B------:R-:W-:-:S03]  /*22f0*/  ISETP.GT.AND P1, PT, R3, RZ, P3 ;  /* 0x000000ff0300720c */ /* 0x000fc60001f24270 */
[----:B------:R-:W-:Y:S10]  /*2300*/  @!P0 BRA `(.L_x_29) ;  /* 0x0000001000e08947 */ /* 0x000ff40003800000 */
[----:B------:R-:W0:Y:S01]  /*2310*/  LDC.64 R72, c[0x0][0x5b8] ;  /* 0x00016e00ff487b82 */ /* 0x000e220000000a00 */
[----:B------:R-:W-:-:S07]  /*2320*/  ULDC.64 UR4, c[0x0][0x5c0] ;  /* 0x0001700000047ab9 */ /* 0x000fce0000000a00 */
[----:B------:R-:W1:Y:S08]  /*2330*/  LDC.64 R74, c[0x0][0x5b0] ;  /* 0x00016c00ff4a7b82 */ /* 0x000e700000000a00 */
[----:B------:R-:W2:Y:S01]  /*2340*/  LDC.64 R76, c[0x0][0x5a8] ;  /* 0x00016a00ff4c7b82 */ /* 0x000ea20000000a00 */
[-C--:B0-----:R-:W-:Y:S02]  /*2350*/  IMAD R4, R11, R72.reuse, RZ ;  /* 0x000000480b047224 */ /* 0x081fe400078e02ff */
[----:B------:R-:W-:-:S04]  /*2360*/  IMAD.WIDE.U32 R12, R67, R72, R8 ;  /* 0x00000048430c7225 */ /* 0x000fc800078e0008 */
[----:B------:R-:W-:Y:S02]  /*2370*/  IMAD R71, R67, R73, R4 ;  /* 0x0000004943477224 */ /* 0x000fe400078e0204 */
[-C--:B-1----:R-:W-:Y:S02]  /*2380*/  IMAD R4, R69, R74.reuse, RZ ;  /* 0x0000004a45047224 */ /* 0x082fe400078e02ff */
[----:B------:R-:W-:Y:S02]  /*2390*/  IMAD.IADD R13, R13, 0x1, R71 ;  /* 0x000000010d0d7824 */ /* 0x000fe400078e0247 */
[C---:B------:R-:W-:Y:S02]  /*23a0*/  IMAD R73, R68.reuse, R75, R4 ;  /* 0x0000004b44497224 */ /* 0x040fe400078e0204 */
[----:B------:R-:W-:-:S04]  /*23b0*/  IMAD.WIDE.U32 R4, R68, R74, R12 ;  /* 0x0000004a44047225 */ /* 0x000fc800078e000c */
[----:B------:R-:W-:Y:S01]  /*23c0*/  IMAD.IADD R5, R5, 0x1, R73 ;  /* 0x0000000105057824 */ /* 0x000fe200078e0249 */
[----:B--2---:R-:W-:-:S04]  /*23d0*/  LEA R14, P0, R4, R76, 0x2 ;  /* 0x0000004c040e7211 */ /* 0x004fc800078010ff */
[----:B------:R-:W-:-:S05]  /*23e0*/  LEA.HI.X R15, R4, R77, R5, 0x2, P0 ;  /* 0x0000004d040f7211 */ /* 0x000fca00000f1405 */
[----:B------:R0:W2:Y:S01]  /*23f0*/  @P1 LDG.E.LTC128B R7, desc[UR36][R14.64] ;  /* 0x000000240e071981 */ /* 0x0000a2000c1e1920 */
[----:B------:R-:W-:Y:S01]  /*2400*/  IMAD.WIDE.U32 R4, R68, R74, R8 ;  /* 0x0000004a44047225 */ /* 0x000fe200078e0008 */
[C---:B------:R-:W-:Y:S01]  /*2410*/  SHF.L.U64.HI R11, R74.reuse, 0x3, R75 ;  /* 0x000000034a0b7819 */ /* 0x040fe2000001024b */
[----:B------:R-:W-:Y:S01]  /*2420*/  BSSY B1, `(.L_x_30) ;  /* 0x0000016000017945 */ /* 0x000fe20003800000 */
[----:B------:R-:W-:Y:S01]  /*2430*/  ISETP.GT.AND P3, PT, R3, 0x8, P3 ;  /* 0x000000080300780c */ /* 0x000fe20001f64270 */
[----:B------:R-:W-:Y:S02]  /*2440*/  IMAD.IADD R5, R73, 0x1, R5 ;  /* 0x0000000149057824 */ /* 0x000fe400078e0205 */
[----:B------:R-:W-:Y:S02]  /*2450*/  IMAD.SHL.U32 R10, R74, 0x8, RZ ;  /* 0x000000084a0a7824 */ /* 0x000fe400078e00ff */
[----:B------:R-:W-:-:S04]  /*2460*/  IMAD.WIDE.U32 R20, R67, R72, R4 ;  /* 0x0000004843147225 */ /* 0x000fc800078e0004 */
[----:B------:R-:W-:Y:S01]  /*2470*/  IMAD.WIDE.U32 R68, R68, R74, R10 ;  /* 0x0000004a44447225 */ /* 0x000fe200078e000a */
[----:B------:R-:W-:Y:S02]  /*2480*/  LEA R10, P0, R70, UR4, 0x2 ;  /* 0x00000004460a7c11 */ /* 0x000fe4000f8010ff */
[----:B------:R-:W-:Y:S01]  /*2490*/  LEA R4, P4, R20, R76, 0x2 ;  /* 0x0000004c14047211 */ /* 0x000fe200078810ff */
[----:B0-----:R-:W-:Y:S01]  /*24a0*/  IMAD.IADD R14, R71, 0x1, R21 ;  /* 0x00000001470e7824 */ /* 0x001fe200078e0215 */
[----:B------:R-:W-:Y:S01]  /*24b0*/  LEA.HI.X R11, R70, UR5, R79, 0x2, P0 ;  /* 0x00000005460b7c11 */ /* 0x000fe200080f144f */
[----:B------:R-:W-:Y:S01]  /*24c0*/  IMAD.IADD R73, R73, 0x1, R69 ;  /* 0x0000000149497824 */ /* 0x000fe200078e0245 */
[----:B------:R-:W-:Y:S02]  /*24d0*/  ISETP.GT.AND P0, PT, R6, 0x1, PT ;  /* 0x000000010600780c */ /* 0x000fe40003f04270 */
[----:B------:R-:W-:Y:S01]  /*24e0*/  IADD3 R15, P2, R12, R68, RZ ;  /* 0x000000440c0f7210 */ /* 0x000fe20007f5e0ff */
[----:B--2---:R-:W-:-:S04]  /*24f0*/  FMUL R5, R7, R56 ;  /* 0x0000003807057220 */ /* 0x004fc80000400000 */
[----:B------:R-:W-:Y:S01]  /*2500*/  FFMA R21, R24, R19, R5 ;  /* 0x0000001318157223 */ /* 0x000fe20000000005 */
[----:B------:R-:W-:Y:S01]  /*2510*/  LEA.HI.X R5, R20, R77, R14, 0x2, P4 ;  /* 0x0000004d14057211 */ /* 0x000fe200020f140e */
[----:B------:R-:W-:Y:S01]  /*2520*/  IMAD.X R20, R73, 0x1, R13, P2 ;  /* 0x0000000149147824 */ /* 0x000fe200010e060d */
[----:B------:R-:W-:Y:S02]  /*2530*/  ISETP.GT.AND P4, PT, R3, RZ, P0 ;  /* 0x000000ff0300720c */ /* 0x000fe40000784270 */
[----:B------:R0:W-:Y:S01]  /*2540*/  @P1 STG.E desc[UR36][R10.64], R21 ;  /* 0x000000150a001986 */ /* 0x0001e2000c101924 */
[----:B------:R-:W-:-:S10]  /*2550*/  LEA R14, P1, R15, R76, 0x2 ;  /* 0x0000004c0f0e7211 */ /* 0x000fd400078210ff */
[----:B------:R-:W-:Y:S05]  /*2560*/  @!P4 BRA `(.L_x_31) ;  /* 0x000000000004c947 */ /* 0x000fea0003800000 */
[----:B------:R1:W5:Y:S02]  /*2570*/  LDG.E.LTC128B R7, desc[UR36][R4.64+0x4] ;  /* 0x0000042404077981 */ /* 0x000364000c1e1920 */
.L_x_31:
[----:B------:R-:W-:Y:S05]  /*2580*/  BSYNC B1 ;  /* 0x0000000000017941 */ /* 0x000fea0003800000 */
.L_x_30:
[----:B-----5:R-:W-:Y:S01]  /*2590*/  FMUL R12, R7, R56 ;  /* 0x00000038070c7220 */ /* 0x020fe20000400000 */
[----:B------:R-:W-:-:S03]  /*25a0*/  LEA.HI.X R15, R15, R77, R20, 0x2, P1 ;  /* 0x0000004d0f0f7211 */ /* 0x000fc600008f1414 */
[----:B------:R-:W-:Y:S01]  /*25b0*/  FFMA R69, R25, R19, R12 ;  /* 0x0000001319457223 */ /* 0x000fe2000000000c */
[----:B------:R-:W-:-:S04]  /*25c0*/  IMAD.MOV.U32 R25, RZ, RZ, R7 ;  /* 0x000000ffff197224 */ /* 0x000fc800078e0007 */
[----:B------:R2:W-:Y:S04]  /*25d0*/  @P4 STG.E desc[UR36][R10.64+0x4], R69 ;  /* 0x000004450a004986 */ /* 0x0005e8000c101924 */
[----:B------:R-:W3:Y:S01]  /*25e0*/  @P3 LDG.E.LTC128B R25, desc[UR36][R14.64] ;  /* 0x000000240e193981 */ /* 0x000ee2000c1e1920 */
[C---:B------:R-:W-:Y:S01]  /*25f0*/  SHF.L.U64.HI R13, R57.reuse, 0x2, R58 ;  /* 0x00000002390d7819 */ /* 0x040fe2000001023a */
[----:B------:R-:W-:Y:S01]  /*2600*/  BSSY B1, `(.L_x_32) ;  /* 0x0000010000017945 */ /* 0x000fe20003800000 */
[----:B------:R-:W-:Y:S02]  /*2610*/  LEA R12, P2, R57, R10, 0x2 ;  /* 0x0000000a390c7211 */ /* 0x000fe400078410ff */
[----:B------:R-:W-:Y:S02]  /*2620*/  IADD3 R20, P1, R8, R68, RZ ;  /* 0x0000004408147210 */ /* 0x000fe40007f3e0ff */
[----:B------:R-:W-:Y:S01]  /*2630*/  ISETP.GT.AND P0, PT, R3, 0x8, P0 ;  /* 0x000000080300780c */ /* 0x000fe20000704270 */
[----:B------:R-:W-:-:S02]  /*2640*/  IMAD.X R13, R13, 0x1, R11, P2 ;  /* 0x000000010d0d7824 */ /* 0x000fc400010e060b */
[----:B0-----:R-:W-:Y:S01]  /*2650*/  IMAD.X R21, R9, 0x1, R73, P1 ;  /* 0x0000000109157824 */ /* 0x001fe200008e0649 */
[----:B------:R-:W-:Y:S01]  /*2660*/  ISETP.GT.AND P1, PT, R6, 0x8, PT ;  /* 0x000000080600780c */ /* 0x000fe20003f24270 */
[----:B------:R-:W-:-:S04]  /*2670*/  IMAD.WIDE.U32 R20, R67, R72, R20 ;  /* 0x0000004843147225 */ /* 0x000fc800078e0014 */
[----:B------:R-:W-:Y:S01]  /*2680*/  IMAD.IADD R9, R71, 0x1, R21 ;  /* 0x0000000147097824 */ /* 0x000fe200078e0215 */
[----:B------:R-:W-:-:S04]  /*2690*/  LEA R8, P4, R20, R76, 0x2 ;  /* 0x0000004c14087211 */ /* 0x000fc800078810ff */
[----:B------:R-:W-:Y:S01]  /*26a0*/  LEA.HI.X R9, R20, R77, R9, 0x2, P4 ;  /* 0x0000004d14097211 */ /* 0x000fe200020f1409 */
[----:B---3--:R-:W-:-:S04]  /*26b0*/  FMUL R7, R25, R56 ;  /* 0x0000003819077220 */ /* 0x008fc80000400000 */
[----:B------:R-:W-:-:S05]  /*26c0*/  FFMA R7, R26, R19, R7 ;  /* 0x000000131a077223 */ /* 0x000fca0000000007 */
[----:B------:R2:W-:Y:S01]  /*26d0*/  @P3 STG.E desc[UR36][R12.64], R7 ;  /* 0x000000070c003986 */ /* 0x0005e2000c101924 */
[----:B------:R-:W-:Y:S05]  /*26e0*/  @!P0 BRA `(.L_x_33) ;  /* 0x0000000000048947 */ /* 0x000fea0003800000 */
[----:B------:R0:W5:Y:S02]  /*26f0*/  LDG.E.LTC128B R25, desc[UR36][R8.64+0x4] ;  /* 0x0000042408197981 */ /* 0x000164000c1e1920 */
.L_x_33:
[----:B------:R-:W-:Y:S05]  /*2700*/  BSYNC B1 ;  /* 0x0000000000017941 */ /* 0x000fea0003800000 */
.L_x_32:
[----:B-----5:R-:W-:Y:S01]  /*2710*/  FMUL R14, R25, R56 ;  /* 0x00000038190e7220 */ /* 0x020fe20000400000 */
[----:B------:R-:W-:Y:S01]  /*2720*/  ISETP.GT.AND P3, PT, R3, RZ, P1 ;  /* 0x000000ff0300720c */ /* 0x000fe20000f64270 */
[----:B------:R-:W-:Y:S01]  /*2730*/  BSSY B1, `(.L_x_34) ;  /* 0x0000006000017945 */ /* 0x000fe20003800000 */
[----:B------:R-:W-:Y:S01]  /*2740*/  ISETP.GT.AND P2, PT, R6, 0x9, PT ;  /* 0x000000090600780c */ /* 0x000fe20003f44270 */
[----:B------:R-:W-:-:S05]  /*2750*/  FFMA R27, R27, R19, R14 ;  /* 0x000000131b1b7223 */ /* 0x000fca000000000e */
[----:B------:R3:W-:Y:S05]  /*2760*/  @P0 STG.E desc[UR36][R12.64+0x4], R27 ;  /* 0x0000041b0c000986 */ /* 0x0007ea000c101924 */
[----:B------:R-:W-:Y:S05]  /*2770*/  @!P3 BRA `(.L_x_35) ;  /* 0x000000000004b947 */ /* 0x000fea0003800000 */
[----:B------:R4:W5:Y:S02]  /*2780*/  LDG.E.LTC128B R25, desc[UR36][R4.64+0x20] ;  /* 0x0000202404197981 */ /* 0x000964000c1e1920 */
.L_x_35:
[----:B------:R-:W-:Y:S05]  /*2790*/  BSYNC B1 ;  /* 0x0000000000017941 */ /* 0x000fea0003800000 */
.L_x_34:
[----:B--2--5:R-:W-:Y:S01]  /*27a0*/  FMUL R7, R25, R56 ;  /* 0x0000003819077220 */ /* 0x024fe20000400000 */
[----:B------:R-:W-:Y:S01]  /*27b0*/  ISETP.GT.AND P0, PT, R3, RZ, P2 ;  /* 0x000000ff0300720c */ /* 0x000fe20001704270 */
[----:B------:R-:W-:Y:S02]  /*27c0*/  BSSY B1, `(.L_x_36) ;  /* 0x0000005000017945 */ /* 0x000fe40003800000 */
[----:B------:R-:W-:-:S05]  /*27d0*/  FFMA R7, R28, R19, R7 ;  /* 0x000000131c077223 */ /* 0x000fca0000000007 */
[----:B------:R2:W-:Y:S05]  /*27e0*/  @P3 STG.E desc[UR36][R10.64+0x20], R7 ;  /* 0x000020070a003986 */ /* 0x0005ea000c101924 */
[----:B------:R-:W-:Y:S05]  /*27f0*/  @!P0 BRA `(.L_x_37) ;  /* 0x0000000000048947 */ /* 0x000fea0003800000 */
[----:B------:R0:W5:Y:S02]  /*2800*/  LDG.E.LTC128B R25, desc[UR36][R4.64+0x24] ;  /* 0x0000242404197981 */ /* 0x000164000c1e1920 */
.L_x_37:
[----:B------:R-:W-:Y:S05]  /*2810*/  BSYNC B1 ;  /* 0x0000000000017941 */ /* 0x000fea0003800000 */
.L_x_36:
[----:B-----5:R-:W-:Y:S01]  /*2820*/  FMUL R14, R25, R56 ;  /* 0x00000038190e7220 */ /* 0x020fe20000400000 */
[----:B------:R-:W-:Y:S01]  /*2830*/  ISETP.GT.AND P1, PT, R3, 0x8, P1 ;  /* 0x000000080300780c */ /* 0x000fe20000f24270 */
[----:B------:R-:W-:Y:S02]  /*2840*/  BSSY B1, `(.L_x_38) ;  /* 0x0000005000017945 */ /* 0x000fe40003800000 */
[----:B------:R-:W-:-:S05]  /*2850*/  FFMA R29, R29, R19, R14 ;  /* 0x000000131d1d7223 */ /* 0x000fca000000000e */
[----:B------:R0:W-:Y:S05]  /*2860*/  @P0 STG.E desc[UR36][R10.64+0x24], R29 ;  /* 0x0000241d0a000986 */ /* 0x0001ea000c101924 */
[----:B------:R-:W-:Y:S05]  /*2870*/  @!P1 BRA `(.L_x_39) ;  /* 0x0000000000049947 */ /* 0x000fea0003800000 */
[----:B------:R0:W5:Y:S02]  /*2880*/  LDG.E.LTC128B R25, desc[UR36][R8.64+0x20] ;  /* 0x0000202408197981 */ /* 0x000164000c1e1920 */
.L_x_39:
[----:B------:R-:W-:Y:S05]  /*2890*/  BSYNC B1 ;  /* 0x0000000000017941 */ /* 0x000fea0003800000 */
.L_x_38:
[----:B--2--5:R-:W-:Y:S01]  /*28a0*/  FMUL R7, R25, R56 ;  /* 0x0000003819077220 */ /* 0x024fe20000400000 */
[----:B------:R-:W-:Y:S01]  /*28b0*/  ISETP.GT.AND P2, PT, R3, 0x8, P2 ;  /* 0x000000080300780c */ /* 0x000fe20001744270 */
[----:B------:R-:W-:Y:S01]  /*28c0*/  BSSY B1, `(.L_x_40) ;  /* 0x0000006000017945 */ /* 0x000fe20003800000 */
[----:B------:R-:W-:Y:S01]  /*28d0*/  ISETP.GT.AND P0, PT, R6, 0x10, PT ;  /* 0x000000100600780c */ /* 0x000fe20003f04270 */
[----:B------:R-:W-:-:S05]  /*28e0*/  FFMA R7, R30, R19, R7 ;  /* 0x000000131e077223 */ /* 0x000fca0000000007 */
[----:B------:R2:W-:Y:S05]  /*28f0*/  @P1 STG.E desc[UR36][R12.64+0x20], R7 ;  /* 0x000020070c001986 */ /* 0x0005ea000c101924 */
[----:B------:R-:W-:Y:S05]  /*2900*/  @!P2 BRA `(.L_x_41) ;  /* 0x000000000004a947 */ /* 0x000fea0003800000 */
[----:B------:R0:W5:Y:S02]  /*2910*/  LDG.E.LTC128B R25, desc[UR36][R8.64+0x24] ;  /* 0x0000242408197981 */ /* 0x000164000c1e1920 */
.L_x_41:
[----:B------:R-:W-:Y:S05]  /*2920*/  BSYNC B1 ;  /* 0x0000000000017941 */ /* 0x000fea0003800000 */
.L_x_40:
        /* <DEDUP_REMOVED lines=8> */
.L_x_43:
[----:B------:R-:W-:Y:S05]  /*29b0*/  BSYNC B1 ;  /* 0x0000000000017941 */ /* 0x000fea0003800000 */
.L_x_42:
[----:B--2--5:R-:W-:Y:S01]  /*29c0*/  FMUL R7, R25, R56 ;  /* 0x0000003819077220 */ /* 0x024fe20000400000 */
[----:B------:R-:W-:Y:S01]  /*29d0*/  ISETP.GT.AND P2, PT, R3, RZ, P1 ;  /* 0x000000ff0300720c */ /* 0x000fe20000f44270 */
[----:B------:R-:W-:Y:S02]  /*29e0*/  BSSY B1, `(.L_x_44) ;  /* 0x0000005000017945 */ /* 0x000fe40003800000 */
[----:B------:R-:W-:-:S05]  /*29f0*/  FFMA R7, R32, R19, R7 ;  /* 0x0000001320077223 */ /* 0x000fca0000000007 */
[----:B------:R2:W-:Y:S05]  /*2a00*/  @P3 STG.E desc[UR36][R10.64+0x40], R7 ;  /* 0x000040070a003986 */ /* 0x0005ea000c101924 */
[----:B------:R-:W-:Y:S05]  /*2a10*/  @!P2 BRA `(.L_x_45) ;  /* 0x000000000004a947 */ /* 0x000fea0003800000 */
[----:B------:R0:W5:Y:S02]  /*2a20*/  LDG.E.LTC128B R25, desc[UR36][R4.64+0x44] ;  /* 0x0000442404197981 */ /* 0x000164000c1e1920 */
.L_x_45:
[----:B------:R-:W-:Y:S05]  /*2a30*/  BSYNC B1 ;  /* 0x0000000000017941 */ /* 0x000fea0003800000 */
.L_x_44:
[----:B-----5:R-:W-:Y:S01]  /*2a40*/  FMUL R14, R25, R56 ;  /* 0x00000038190e7220 */ /* 0x020fe20000400000 */
[----:B------:R-:W-:Y:S01]  /*2a50*/  ISETP.GT.AND P0, PT, R3, 0x8, P0 ;  /* 0x000000080300780c */ /* 0x000fe20000704270 */
[----:B------:R-:W-:Y:S02]  /*2a60*/  BSSY B1, `(.L_x_46) ;  /* 0x0000005000017945 */ /* 0x000fe40003800000 */
[----:B------:R-:W-:-:S05]  /*2a70*/  FFMA R33, R33, R19, R14 ;  /* 0x0000001321217223 */ /* 0x000fca000000000e */
[----:B------:R0:W-:Y:S05]  /*2a80*/  @P2 STG.E desc[UR36][R10.64+0x44], R33 ;  /* 0x000044210a002986 */ /* 0x0001ea000c101924 */
[----:B------:R-:W-:Y:S05]  /*2a90*/  @!P0 BRA `(.L_x_47) ;  /* 0x0000000000048947 */ /* 0x000fea0003800000 */
[----:B------:R0:W5:Y:S02]  /*2aa0*/  LDG.E.LTC128B R25, desc[UR36][R8.64+0x40] ;  /* 0x0000402408197981 */ /* 0x000164000c1e1920 */
.L_x_47:
[----:B------:R-:W-:Y:S05]  /*2ab0*/  BSYNC B1 ;  /* 0x0000000000017941 */ /* 0x000fea0003800000 */
.L_x_46:
        /* <DEDUP_REMOVED lines=8> */
.L_x_49:
[----:B------:R-:W-:Y:S05]  /*2b40*/  BSYNC B1 ;  /* 0x0000000000017941 */ /* 0x000fea0003800000 */
.L_x_48:
        /* <DEDUP_REMOVED lines=8> */
.L_x_51:
[----:B------:R-:W-:Y:S05]  /*2bd0*/  BSYNC B1 ;  /* 0x0000000000017941 */ /* 0x000fea0003800000 */
.L_x_50:
[----:B--2--5:R-:W-:Y:S01]  /*2be0*/  FMUL R7, R25, R56 ;  /* 0x0000003819077220 */ /* 0x024fe20000400000 */
[----:B------:R-:W-:Y:S01]  /*2bf0*/  ISETP.GT.AND P1, PT, R3, RZ, P0 ;  /* 0x000000ff0300720c */ /* 0x000fe20000724270 */
[----:B------:R-:W-:Y:S02]  /*2c00*/  BSSY B1, `(.L_x_52) ;  /* 0x0000005000017945 */ /* 0x000fe40003800000 */
[----:B------:R-:W-:-:S05]  /*2c10*/  FFMA R7, R36, R19, R7 ;  /* 0x0000001324077223 */ /* 0x000fca0000000007 */
[----:B------:R2:W-:Y:S05]  /*2c20*/  @P3 STG.E desc[UR36][R10.64+0x60], R7 ;  /* 0x000060070a003986 */ /* 0x0005ea000c101924 */
[----:B------:R-:W-:Y:S05]  /*2c30*/  @!P1 BRA `(.L_x_53) ;  /* 0x0000000000049947 */ /* 0x000fea0003800000 */
[----:B------:R0:W5:Y:S02]  /*2c40*/  LDG.E.LTC128B R25, desc[UR36][R4.64+0x64] ;  /* 0x0000642404197981 */ /* 0x000164000c1e1920 */
.L_x_53:
[----:B------:R-:W-:Y:S05]  /*2c50*/  BSYNC B1 ;  /* 0x0000000000017941 */ /* 0x000fea0003800000 */
.L_x_52:
[----:B-----5:R-:W-:Y:S01]  /*2c60*/  FMUL R14, R25, R56 ;  /* 0x00000038190e7220 */ /* 0x020fe20000400000 */
[----:B------:R-:W-:Y:S01]  /*2c70*/  ISETP.GT.AND P2, PT, R3, 0x8, P2 ;  /* 0x000000080300780c */ /* 0x000fe20001744270 */
[----:B------:R-:W-:Y:S02]  /*2c80*/  BSSY B1, `(.L_x_54) ;  /* 0x0000005000017945 */ /* 0x000fe40003800000 */
[----:B------:R-:W-:-:S05]  /*2c90*/  FFMA R37, R37, R19, R14 ;  /* 0x0000001325257223 */ /* 0x000fca000000000e */
[----:B------:R0:W-:Y:S05]  /*2ca0*/  @P1 STG.E desc[UR36][R10.64+0x64], R37 ;  /* 0x000064250a001986 */ /* 0x0001ea000c101924 */
[----:B------:R-:W-:Y:S05]  /*2cb0*/  @!P2 BRA `(.L_x_55) ;  /* 0x000000000004a947 */ /* 0x000fea0003800000 */
[----:B------:R0:W5:Y:S02]  /*2cc0*/  LDG.E.LTC128B R25, desc[UR36][R8.64+0x60] ;  /* 0x0000602408197981 */ /* 0x000164000c1e1920 */
.L_x_55:
[----:B------:R-:W-:Y:S05]  /*2cd0*/  BSYNC B1 ;  /* 0x0000000000017941 */ /* 0x000fea0003800000 */
.L_x_54:
        /* <DEDUP_REMOVED lines=8> */
.L_x_57:
[----:B------:R-:W-:Y:S05]  /*2d60*/  BSYNC B1 ;  /* 0x0000000000017941 */ /* 0x000fea0003800000 */
.L_x_56:
        /* <DEDUP_REMOVED lines=8> */
.L_x_59:
[----:B------:R-:W-:Y:S05]  /*2df0*/  BSYNC B1 ;  /* 0x0000000000017941 */ /* 0x000fea0003800000 */
.L_x_58:
[----:B--2--5:R-:W-:Y:S01]  /*2e00*/  FMUL R7, R25, R56 ;  /* 0x0000003819077220 */ /* 0x024fe20000400000 */
[----:B------:R-:W-:Y:S01]  /*2e10*/  ISETP.GT.AND P0, PT, R3, RZ, P2 ;  /* 0x000000ff0300720c */ /* 0x000fe20001704270 */
[----:B------:R-:W-:Y:S02]  /*2e20*/  BSSY B1, `(.L_x_60) ;  /* 0x0000005000017945 */ /* 0x000fe40003800000 */
[----:B------:R-:W-:-:S05]  /*2e30*/  FFMA R7, R40, R19, R7 ;  /* 0x0000001328077223 */ /* 0x000fca0000000007 */
[----:B------:R2:W-:Y:S05]  /*2e40*/  @P3 STG.E desc[UR36][R10.64+0x80], R7 ;  /* 0x000080070a003986 */ /* 0x0005ea000c101924 */
[----:B------:R-:W-:Y:S05]  /*2e50*/  @!P0 BRA `(.L_x_61) ;  /* 0x0000000000048947 */ /* 0x000fea0003800000 */
[----:B------:R0:W5:Y:S02]  /*2e60*/  LDG.E.LTC128B R25, desc[UR36][R4.64+0x84] ;  /* 0x0000842404197981 */ /* 0x000164000c1e1920 */
.L_x_61:
[----:B------:R-:W-:Y:S05]  /*2e70*/  BSYNC B1 ;  /* 0x0000000000017941 */ /* 0x000fea0003800000 */
.L_x_60:
[----:B-----5:R-:W-:Y:S01]  /*2e80*/  FMUL R14, R25, R56 ;  /* 0x00000038190e7220 */ /* 0x020fe20000400000 */
[----:B------:R-:W-:Y:S01]  /*2e90*/  ISETP.GT.AND P1, PT, R3, 0x8, P1 ;  /* 0x000000080300780c */ /* 0x000fe20000f24270 */
[----:B------:R-:W-:Y:S02]  /*2ea0*/  BSSY B1, `(.L_x_62) ;  /* 0x0000005000017945 */ /* 0x000fe40003800000 */
[----:B------:R-:W-:-:S05]  /*2eb0*/  FFMA R41, R41, R19, R14 ;  /* 0x0000001329297223 */ /* 0x000fca000000000e */
[----:B------:R0:W-:Y:S05]  /*2ec0*/  @P0 STG.E desc[UR36][R10.64+0x84], R41 ;  /* 0x000084290a000986 */ /* 0x0001ea000c101924 */
[----:B------:R-:W-:Y:S05]  /*2ed0*/  @!P1 BRA `(.L_x_63) ;  /* 0x0000000000049947 */ /* 0x000fea0003800000 */
[----:B------:R0:W5:Y:S02]  /*2ee0*/  LDG.E.LTC128B R25, desc[UR36][R8.64+0x80] ;  /* 0x0000802408197981 */ /* 0x000164000c1e1920 */
.L_x_63:
[----:B------:R-:W-:Y:S05]  /*2ef0*/  BSYNC B1 ;  /* 0x0000000000017941 */ /* 0x000fea0003800000 */
.L_x_62:
        /* <DEDUP_REMOVED lines=8> */
.L_x_65:
[----:B------:R-:W-:Y:S05]  /*2f80*/  BSYNC B1 ;  /* 0x0000000000017941 */ /* 0x000fea0003800000 */
.L_x_64:
        /* <DEDUP_REMOVED lines=8> */
.L_x_67:
[----:B------:R-:W-:Y:S05]  /*3010*/  BSYNC B1 ;  /* 0x0000000000017941 */ /* 0x000fea0003800000 */
.L_x_66:
[----:B--2--5:R-:W-:Y:S01]  /*3020*/  FMUL R7, R25, R56 ;  /* 0x0000003819077220 */ /* 0x024fe20000400000 */
[----:B------:R-:W-:Y:S01]  /*3030*/  ISETP.GT.AND P2, PT, R3, RZ, P1 ;  /* 0x000000ff0300720c */ /* 0x000fe20000f44270 */
[----:B------:R-:W-:Y:S02]  /*3040*/  BSSY B1, `(.L_x_68) ;  /* 0x0000005000017945 */ /* 0x000fe40003800000 */
[----:B------:R-:W-:-:S05]  /*3050*/  FFMA R7, R44, R19, R7 ;  /* 0x000000132c077223 */ /* 0x000fca0000000007 */
[----:B------:R2:W-:Y:S05]  /*3060*/  @P3 STG.E desc[UR36][R10.64+0xa0], R7 ;  /* 0x0000a0070a003986 */ /* 0x0005ea000c101924 */
[----:B------:R-:W-:Y:S05]  /*3070*/  @!P2 BRA `(.L_x_69) ;  /* 0x000000000004a947 */ /* 0x000fea0003800000 */
[----:B------:R0:W5:Y:S02]  /*3080*/  LDG.E.LTC128B R25, desc[UR36][R4.64+0xa4] ;  /* 0x0000a42404197981 */ /* 0x000164000c1e1920 */
.L_x_69:
[----:B------:R-:W-:Y:S05]  /*3090*/  BSYNC B1 ;  /* 0x0000000000017941 */ /* 0x000fea0003800000 */
.L_x_68:
[----:B-----5:R-:W-:Y:S01]  /*30a0*/  FMUL R14, R25, R56 ;  /* 0x00000038190e7220 */ /* 0x020fe20000400000 */
[----:B------:R-:W-:Y:S01]  /*30b0*/  ISETP.GT.AND P0, PT, R3, 0x8, P0 ;  /* 0x000000080300780c */ /* 0x000fe20000704270 */
[----:B------:R-:W-:Y:S02]  /*30c0*/  BSSY B1, `(.L_x_70) ;  /* 0x0000005000017945 */ /* 0x000fe40003800000 */
[----:B------:R-:W-:-:S05]  /*30d0*/  FFMA R45, R45, R19, R14 ;  /* 0x000000132d2d7223 */ /* 0x000fca000000000e */
[----:B------:R0:W-:Y:S05]  /*30e0*/  @P2 STG.E desc[UR36][R10.64+0xa4], R45 ;  /* 0x0000a42d0a002986 */ /* 0x0001ea000c101924 */
[----:B------:R-:W-:Y:S05]  /*30f0*/  @!P0 BRA `(.L_x_71) ;  /* 0x0000000000048947 */ /* 0x000fea0003800000 */
[----:B------:R0:W5:Y:S02]  /*3100*/  LDG.E.LTC128B R25, desc[UR36][R8.64+0xa0] ;  /* 0x0000a02408197981 */ /* 0x000164000c1e1920 */
.L_x_71:
[----:B------:R-:W-:Y:S05]  /*3110*/  BSYNC B1 ;  /* 0x0000000000017941 */ /* 0x000fea0003800000 */
.L_x_70:
        /* <DEDUP_REMOVED lines=8> */
.L_x_73:
[----:B------:R-:W-:Y:S05]  /*31a0*/  BSYNC B1 ;  /* 0x0000000000017941 */ /* 0x000fea0003800000 */
.L_x_72:
        /* <DEDUP_REMOVED lines=8> */
.L_x_75:
[----:B------:R-:W-:Y:S05]  /*3230*/  BSYNC B1 ;  /* 0x0000000000017941 */ /* 0x000fea0003800000 */
.L_x_74:
[----:B--2--5:R-:W-:Y:S01]  /*3240*/  FMUL R7, R25, R56 ;  /* 0x0000003819077220 */ /* 0x024fe20000400000 */
[----:B------:R-:W-:Y:S01]  /*3250*/  ISETP.GT.AND P1, PT, R3, RZ, P0 ;  /* 0x000000ff0300720c */ /* 0x000fe20000724270 */
[----:B------:R-:W-:Y:S02]  /*3260*/  BSSY B1, `(.L_x_76) ;  /* 0x0000005000017945 */ /* 0x000fe40003800000 */
[----:B------:R-:W-:-:S05]  /*3270*/  FFMA R7, R48, R19, R7 ;  /* 0x0000001330077223 */ /* 0x000fca0000000007 */
[----:B------:R2:W-:Y:S05]  /*3280*/  @P3 STG.E desc[UR36][R10.64+0xc0], R7 ;  /* 0x0000c0070a003986 */ /* 0x0005ea000c101924 */
[----:B------:R-:W-:Y:S05]  /*3290*/  @!P1 BRA `(.L_x_77) ;  /* 0x0000000000049947 */ /* 0x000fea0003800000 */
[----:B------:R0:W5:Y:S02]  /*32a0*/  LDG.E.LTC128B R25, desc[UR36][R4.64+0xc4] ;  /* 0x0000c42404197981 */ /* 0x000164000c1e1920 */
.L_x_77:
[----:B------:R-:W-:Y:S05]  /*32b0*/  BSYNC B1 ;  /* 0x0000000000017941 */ /* 0x000fea0003800000 */
.L_x_76:
[----:B-----5:R-:W-:Y:S01]  /*32c0*/  FMUL R14, R25, R56 ;  /* 0x00000038190e7220 */ /* 0x020fe20000400000 */
[----:B------:R-:W-:Y:S01]  /*32d0*/  ISETP.GT.AND P2, PT, R3, 0x8, P2 ;  /* 0x000000080300780c */ /* 0x000fe20001744270 */
[----:B------:R-:W-:Y:S02]  /*32e0*/  BSSY B1, `(.L_x_78) ;  /* 0x0000005000017945 */ /* 0x000fe40003800000 */
[----:B------:R-:W-:-:S05]  /*32f0*/  FFMA R49, R49, R19, R14 ;  /* 0x0000001331317223 */ /* 0x000fca000000000e */
[----:B------:R0:W-:Y:S05]  /*3300*/  @P1 STG.E desc[UR36][R10.64+0xc4], R49 ;  /* 0x0000c4310a001986 */ /* 0x0001ea000c101924 */
[----:B------:R-:W-:Y:S05]  /*3310*/  @!P2 BRA `(.L_x_79) ;  /* 0x000000000004a947 */ /* 0x000fea0003800000 */
[----:B------:R0:W5:Y:S02]  /*3320*/  LDG.E.LTC128B R25, desc[UR36][R8.64+0xc0] ;  /* 0x0000c02408197981 */ /* 0x000164000c1e1920 */
.L_x_79:
[----:B------:R-:W-:Y:S05]  /*3330*/  BSYNC B1 ;  /* 0x0000000000017941 */ /* 0x000fea0003800000 */
.L_x_78:
        /* <DEDUP_REMOVED lines=8> */
.L_x_81:
[----:B------:R-:W-:Y:S05]  /*33c0*/  BSYNC B1 ;  /* 0x0000000000017941 */ /* 0x000fea0003800000 */
.L_x_80:
[----:B-----5:R-:W-:Y:S01]  /*33d0*/  FMUL R14, R25, R56 ;  /* 0x00000038190e7220 */ /* 0x020fe20000400000 */
[----:B------:R-:W-:Y:S01]  /*33e0*/  ISETP.GT.AND P2, PT, R6, 0x39, PT ;  /* 0x000000390600780c */ /* 0x000fe20003f44270 */
[----:B------:R-:W-:Y:S01]  /*33f0*/  @P0 IMAD.MOV.U32 R6, RZ, RZ, R12 ;  /* 0x000000ffff060224 */ /* 0x000fe200078e000c */
[----:B------:R-:W-:Y:S01]  /*3400*/  ISETP.GT.AND P3, PT, R3, RZ, P1 ;  /* 0x000000ff0300720c */ /* 0x000fe20000f64270 */
[----:B------:R-:W-:Y:S01]  /*3410*/  FFMA R51, R51, R19, R14 ;  /* 0x0000001333337223 */ /* 0x000fe2000000000e */
[----:B--2---:R-:W-:Y:S01]  /*3420*/  @P0 IMAD.MOV.U32 R7, RZ, RZ, R13 ;  /* 0x000000ffff070224 */ /* 0x004fe200078e000d */
[----:B------:R-:W-:Y:S04]  /*3430*/  BSSY B1, `(.L_x_82) ;  /* 0x0000004000017945 */ /* 0x000fe80003800000 */
[----:B------:R2:W-:Y:S06]  /*3440*/  @P0 STG.E desc[UR36][R6.64+0xc4], R51 ;  /* 0x0000c43306000986 */ /* 0x0005ec000c101924 */
[----:B------:R-:W-:Y:S05]  /*3450*/  @!P3 BRA `(.L_x_83) ;  /* 0x000000000004b947 */ /* 0x000fea0003800000 */
[----:B------:R0:W5:Y:S02]  /*3460*/  LDG.E.LTC128B R25, desc[UR36][R4.64+0xe0] ;  /* 0x0000e02404197981 */ /* 0x000164000c1e1920 */
.L_x_83:
[----:B------:R-:W-:Y:S05]  /*3470*/  BSYNC B1 ;  /* 0x0000000000017941 */ /* 0x000fea0003800000 */
.L_x_82:
[----:B--2--5:R-:W-:Y:S01]  /*3480*/  FMUL R7, R25, R56 ;  /* 0x0000003819077220 */ /* 0x024fe20000400000 */
[----:B------:R-:W-:Y:S01]  /*3490*/  @P3 IMAD.MOV.U32 R6, RZ, RZ, R10 ;  /* 0x000000ffff063224 */ /* 0x000fe200078e000a */
[----:B------:R-:W-:Y:S01]  /*34a0*/  ISETP.GT.AND P0, PT, R3, RZ, P2 ;  /* 0x000000ff0300720c */ /* 0x000fe20001704270 */
[----:B------:R-:W-:Y:S01]  /*34b0*/  BSSY B1, `(.L_x_84) ;  /* 0x0000006000017945 */ /* 0x000fe20003800000 */
[----:B------:R-:W-:Y:S01]  /*34c0*/  FFMA R15, R52, R19, R7 ;  /* 0x00000013340f7223 */ /* 0x000fe20000000007 */
[----:B------:R-:W-:-:S05]  /*34d0*/  @P3 IMAD.MOV.U32 R7, RZ, RZ, R11 ;  /* 0x000000ffff073224 */ /* 0x000fca00078e000b */
[----:B------:R2:W-:Y:S05]  /*34e0*/  @P3 STG.E desc[UR36][R6.64+0xe0], R15 ;  /* 0x0000e00f06003986 */ /* 0x0005ea000c101924 */
[----:B------:R-:W-:Y:S05]  /*34f0*/  @!P0 BRA `(.L_x_85) ;  /* 0x0000000000048947 */ /* 0x000fea0003800000 */
[----:B------:R0:W5:Y:S02]  /*3500*/  LDG.E.LTC128B R25, desc[UR36][R4.64+0xe4] ;  /* 0x0000e42404197981 */ /* 0x000164000c1e1920 */
.L_x_85:
[----:B------:R-:W-:Y:S05]  /*3510*/  BSYNC B1 ;  /* 0x0000000000017941 */ /* 0x000fea0003800000 */
.L_x_84:
[----:B01--45:R-:W-:Y:S01]  /*3520*/  FMUL R4, R25, R56 ;  /* 0x0000003819047220 */ /* 0x033fe20000400000 */
[----:B------:R-:W-:Y:S01]  /*3530*/  ISETP.GT.AND P1, PT, R3, 0x8, P1 ;  /* 0x000000080300780c */ /* 0x000fe20000f24270 */
[----:B------:R-:W-:Y:S02]  /*3540*/  BSSY B1, `(.L_x_86) ;  /* 0x0000005000017945 */ /* 0x000fe40003800000 */
[----:B------:R-:W-:-:S05]  /*3550*/  FFMA R53, R53, R19, R4 ;  /* 0x0000001335357223 */ /* 0x000fca0000000004 */
[----:B------:R0:W-:Y:S05]  /*3560*/  @P0 STG.E desc[UR36][R10.64+0xe4], R53 ;  /* 0x0000e4350a000986 */ /* 0x0001ea000c101924 */
[----:B------:R-:W-:Y:S05]  /*3570*/  @!P1 BRA `(.L_x_87) ;  /* 0x0000000000049947 */ /* 0x000fea0003800000 */
[----:B------:R1:W5:Y:S02]  /*3580*/  LDG.E.LTC128B R25, desc[UR36][R8.64+0xe0] ;  /* 0x0000e02408197981 */ /* 0x000364000c1e1920 */
.L_x_87:
[----:B------:R-:W-:Y:S05]  /*3590*/  BSYNC B1 ;  /* 0x0000000000017941 */ /* 0x000fea0003800000 */
.L_x_86:
[----:B-----5:R-:W-:Y:S01]  /*35a0*/  FMUL R5, R25, R56 ;  /* 0x0000003819057220 */ /* 0x020fe20000400000 */
[----:B------:R-:W-:Y:S01]  /*35b0*/  @P1 IMAD.MOV.U32 R4, RZ, RZ, R12 ;  /* 0x000000ffff041224 */ /* 0x000fe200078e000c */
[----:B------:R-:W-:Y:S01]  /*35c0*/  ISETP.GT.AND P2, PT, R3, 0x8, P2 ;  /* 0x000000080300780c */ /* 0x000fe20001744270 */
[----:B------:R-:W-:Y:S01]  /*35d0*/  BSSY B1, `(.L_x_88) ;  /* 0x0000006000017945 */ /* 0x000fe20003800000 */
[----:B--2---:R-:W-:Y:S01]  /*35e0*/  FFMA R7, R54, R19, R5 ;  /* 0x0000001336077223 */ /* 0x004fe20000000005 */
[----:B------:R-:W-:-:S05]  /*35f0*/  @P1 IMAD.MOV.U32 R5, RZ, RZ, R13 ;  /* 0x000000ffff051224 */ /* 0x000fca00078e000d */
[----:B------:R2:W-:Y:S05]  /*3600*/  @P1 STG.E desc[UR36][R4.64+0xe0], R7 ;  /* 0x0000e00704001986 */ /* 0x0005ea000c101924 */
[----:B------:R-:W-:Y:S05]  /*3610*/  @!P2 BRA `(.L_x_89) ;  /* 0x000000000004a947 */ /* 0x000fea0003800000 */
[----:B------:R4:W5:Y:S02]  /*3620*/  LDG.E.LTC128B R25, desc[UR36][R8.64+0xe4] ;  /* 0x0000e42408197981 */ /* 0x000964000c1e1920 */
.L_x_89:
[----:B------:R-:W-:Y:S05]  /*3630*/  BSYNC B1 ;  /* 0x0000000000017941 */ /* 0x000fea0003800000 */
.L_x_88:
[----:B--2--5:R-:W-:-:S04]  /*3640*/  FMUL R4, R25, R56 ;  /* 0x0000003819047220 */ /* 0x024fc80000400000 */
[----:B------:R-:W-:Y:S01]  /*3650*/  FFMA R55, R55, R19, R4 ;  /* 0x0000001337377223 */ /* 0x000fe20000000004 */
[----:B------:R-:W-:Y:S06]  /*3660*/  @!P2 BRA `(.L_x_90) ;  /* 0x0000000400f0a947 */ /* 0x000fec0003800000 */
[----:B------:R2:W-:Y:S01]  /*3670*/  STG.E desc[UR36][R12.64+0xe4], R55 ;  /* 0x0000e4370c007986 */ /* 0x0005e2000c101924 */
[----:B------:R-:W-:Y:S05]  /*3680*/  BRA `(.L_x_90) ;  /* 0x0000000400e87947 */ /* 0x000fea0003800000 */
.L_x_29:
[----:B------:R-:W-:Y:S01]  /*3690*/  ISETP.GT.AND P0, PT, R6, 0x1, PT ;  /* 0x000000010600780c */ /* 0x000fe20003f04270 */
[----:B------:R-:W-:Y:S01]  /*36a0*/  ULDC.64 UR4, c[0x0][0x5c0] ;  /* 0x0001700000047ab9 */ /* 0x000fe20000000a00 */
[-C--:B------:R-:W-:Y:S01]  /*36b0*/  FMUL R7, R24, R19.reuse ;  /* 0x0000001318077220 */ /* 0x080fe20000400000 */
[C---:B------:R-:W-:Y:S01]  /*36c0*/  LEA R4, P4, R70.reuse, UR4, 0x2 ;  /* 0x0000000446047c11 */ /* 0x040fe2000f8810ff */
[-C--:B------:R-:W-:Y:S01]  /*36d0*/  FMUL R25, R25, R19.reuse ;  /* 0x0000001319197220 */ /* 0x080fe20000400000 */
[----:B------:R-:W-:Y:S01]  /*36e0*/  ISETP.GT.AND P2, PT, R3, RZ, P0 ;  /* 0x000000ff0300720c */ /* 0x000fe20000744270 */
[-C--:B------:R-:W-:Y:S01]  /*36f0*/  FMUL R27, R27, R19.reuse ;  /* 0x000000131b1b7220 */ /* 0x080fe20000400000 */
[----:B------:R-:W-:Y:S01]  /*3700*/  LEA.HI.X R5, R70, UR5, R79, 0x2, P4 ;  /* 0x0000000546057c11 */ /* 0x000fe2000a0f144f */
[-C--:B------:R-:W-:Y:S01]  /*3710*/  FMUL R11, R28, R19.reuse ;  /* 0x000000131c0b7220 */ /* 0x080fe20000400000 */
[----:B------:R-:W-:Y:S01]  /*3720*/  ISETP.GT.AND P3, PT, R3, 0x8, P3 ;  /* 0x000000080300780c */ /* 0x000fe20001f64270 */
[-C--:B------:R-:W-:Y:S01]  /*3730*/  FMUL R29, R29, R19.reuse ;  /* 0x000000131d1d7220 */ /* 0x080fe20000400000 */
[----:B------:R-:W-:Y:S01]  /*3740*/  ISETP.GT.AND P0, PT, R3, 0x8, P0 ;  /* 0x000000080300780c */ /* 0x000fe20000704270 */
[----:B------:R0:W-:Y:S01]  /*3750*/  @P1 STG.E desc[UR36][R4.64], R7 ;  /* 0x0000000704001986 */ /* 0x0001e2000c101924 */
[C---:B------:R-:W-:Y:S01]  /*3760*/  ISETP.GT.AND P5, PT, R6.reuse, 0x8, PT ;  /* 0x000000080600780c */ /* 0x040fe20003fa4270 */
[-C--:B------:R-:W-:Y:S01]  /*3770*/  FMUL R31, R31, R19.reuse ;  /* 0x000000131f1f7220 */ /* 0x080fe20000400000 */
[----:B------:R-:W-:Y:S01]  /*3780*/  SHF.L.U64.HI R9, R57, 0x2, R58 ;  /* 0x0000000239097819 */ /* 0x000fe2000001023a */
[-C--:B------:R-:W-:Y:S01]  /*3790*/  FMUL R33, R33, R19.reuse ;  /* 0x0000001321217220 */ /* 0x080fe20000400000 */
[----:B------:R-:W-:Y:S01]  /*37a0*/  LEA R8, P1, R57, R4, 0x2 ;  /* 0x0000000439087211 */ /* 0x000fe200078210ff */
[----:B------:R-:W-:Y:S01]  /*37b0*/  @P2 STG.E desc[UR36][R4.64+0x4], R25 ;  /* 0x0000041904002986 */ /* 0x000fe2000c101924 */
[----:B------:R-:W-:Y:S01]  /*37c0*/  ISETP.GT.AND P4, PT, R6, 0x9, PT ;  /* 0x000000090600780c */ /* 0x000fe20003f84270 */
[-C--:B------:R-:W-:Y:S01]  /*37d0*/  FMUL R35, R35, R19.reuse ;  /* 0x0000001323237220 */ /* 0x080fe20000400000 */
[----:B------:R-:W-:Y:S01]  /*37e0*/  ISETP.GT.AND P2, PT, R3, RZ, P5 ;  /* 0x000000ff0300720c */ /* 0x000fe20002f44270 */
[----:B------:R-:W-:Y:S01]  /*37f0*/  IMAD.X R9, R9, 0x1, R5, P1 ;  /* 0x0000000109097824 */ /* 0x000fe200008e0605 */
[C---:B------:R-:W-:Y:S01]  /*3800*/  ISETP.GT.AND P1, PT, R3.reuse, RZ, P4 ;  /* 0x000000ff0300720c */ /* 0x040fe20002724270 */
[-C--:B0-----:R-:W-:Y:S01]  /*3810*/  FMUL R7, R26, R19.reuse ;  /* 0x000000131a077220 */ /* 0x081fe20000400000 */
[----:B------:R-:W-:Y:S01]  /*3820*/  ISETP.GT.AND P4, PT, R3, 0x8, P4 ;  /* 0x000000080300780c */ /* 0x000fe20002784270 */
[-C--:B------:R-:W-:Y:S01]  /*3830*/  FMUL R37, R37, R19.reuse ;  /* 0x0000001325257220 */ /* 0x080fe20000400000 */
[-C--:B------:R-:W-:Y:S01]  /*3840*/  FMUL R39, R39, R19.reuse ;  /* 0x0000001327277220 */ /* 0x080fe20000400000 */
[-C--:B------:R-:W-:Y:S01]  /*3850*/  FMUL R41, R41, R19.reuse ;  /* 0x0000001329297220 */ /* 0x080fe20000400000 */
[----:B------:R0:W-:Y:S01]  /*3860*/  @P3 STG.E desc[UR36][R8.64], R7 ;  /* 0x0000000708003986 */ /* 0x0001e2000c101924 */
[C---:B------:R-:W-:Y:S01]  /*3870*/  ISETP.GT.AND P3, PT, R6.reuse, 0x11, PT ;  /* 0x000000110600780c */ /* 0x040fe20003f64270 */
[-C--:B------:R-:W-:Y:S01]  /*3880*/  FMUL R43, R43, R19.reuse ;  /* 0x000000132b2b7220 */ /* 0x080fe20000400000 */
[-C--:B------:R-:W-:Y:S01]  /*3890*/  FMUL R45, R45, R19.reuse ;  /* 0x000000132d2d7220 */ /* 0x080fe20000400000 */
[----:B------:R-:W-:Y:S01]  /*38a0*/  @P0 STG.E desc[UR36][R8.64+0x4], R27 ;  /* 0x0000041b08000986 */ /* 0x000fe2000c101924 */
[----:B------:R-:W-:Y:S01]  /*38b0*/  ISETP.GT.AND P0, PT, R3, 0x8, P5 ;  /* 0x000000080300780c */ /* 0x000fe20002f04270 */
[-C--:B------:R-:W-:Y:S01]  /*38c0*/  FMUL R47, R47, R19.reuse ;  /* 0x000000132f2f7220 */ /* 0x080fe20000400000 */
[----:B------:R-:W-:Y:S01]  /*38d0*/  ISETP.GT.AND P5, PT, R6, 0x10, PT ;  /* 0x000000100600780c */ /* 0x000fe20003fa4270 */
[----:B------:R1:W-:Y:S01]  /*38e0*/  @P2 STG.E desc[UR36][R4.64+0x20], R11 ;  /* 0x0000200b04002986 */ /* 0x0003e2000c101924 */
[-C--:B------:R-:W-:Y:S01]  /*38f0*/  FMUL R49, R49, R19.reuse ;  /* 0x0000001331317220 */ /* 0x080fe20000400000 */
[-C--:B------:R-:W-:Y:S01]  /*3900*/  FMUL R51, R51, R19.reuse ;  /* 0x0000001333337220 */ /* 0x080fe20000400000 */
[C---:B------:R-:W-:Y:S01]  /*3910*/  ISETP.GT.AND P2, PT, R3.reuse, RZ, P5 ;  /* 0x000000ff0300720c */ /* 0x040fe20002f44270 */
[----:B------:R-:W-:Y:S01]  /*3920*/  @P1 STG.E desc[UR36][R4.64+0x24], R29 ;  /* 0x0000241d04001986 */ /* 0x000fe2000c101924 */
[-C--:B0-----:R-:W-:Y:S01]  /*3930*/  FMUL R7, R30, R19.reuse ;  /* 0x000000131e077220 */ /* 0x081fe20000400000 */
[----:B------:R-:W-:Y:S01]  /*3940*/  ISETP.GT.AND P1, PT, R3, RZ, P3 ;  /* 0x000000ff0300720c */ /* 0x000fe20001f24270 */
[-C--:B------:R-:W-:Y:S01]  /*3950*/  FMUL R53, R53, R19.reuse ;  /* 0x0000001335357220 */ /* 0x080fe20000400000 */
[C---:B------:R-:W-:Y:S01]  /*3960*/  ISETP.GT.AND P3, PT, R3.reuse, 0x8, P3 ;  /* 0x000000080300780c */ /* 0x040fe20001f64270 */
[-C--:B------:R-:W-:Y:S01]  /*3970*/  FMUL R13, R54, R19.reuse ;  /* 0x00000013360d7220 */ /* 0x080fe20000400000 */
[----:B------:R0:W-:Y:S01]  /*3980*/  @P0 STG.E desc[UR36][R8.64+0x20], R7 ;  /* 0x0000200708000986 */ /* 0x0001e2000c101924 */
[----:B------:R-:W-:Y:S01]  /*3990*/  ISETP.GT.AND P0, PT, R3, 0x8, P5 ;  /* 0x000000080300780c */ /* 0x000fe20002f04270 */
[-C--:B-1----:R-:W-:Y:S01]  /*39a0*/  FMUL R11, R32, R19.reuse ;  /* 0x00000013200b7220 */ /* 0x082fe20000400000 */
[C---:B------:R-:W-:Y:S01]  /*39b0*/  ISETP.GT.AND P5, PT, R6.reuse, 0x18, PT ;  /* 0x000000180600780c */ /* 0x040fe20003fa4270 */
[----:B------:R-:W-:Y:S01]  /*39c0*/  @P4 STG.E desc[UR36][R8.64+0x24], R31 ;  /* 0x0000241f08004986 */ /* 0x000fe2000c101924 */
[----:B------:R-:W-:Y:S01]  /*39d0*/  ISETP.GT.AND P4, PT, R6, 0x19, PT ;  /* 0x000000190600780c */ /* 0x000fe20003f84270 */
[----:B------:R-:W-:-:S02]  /*39e0*/  FMUL R55, R55, R19 ;  /* 0x0000001337377220 */ /* 0x000fc40000400000 */
[----:B------:R1:W-:Y:S01]  /*39f0*/  @P2 STG.E desc[UR36][R4.64+0x40], R11 ;  /* 0x0000400b04002986 */ /* 0x0003e2000c101924 */
[----:B------:R-:W-:-:S03]  /*3a00*/  ISETP.GT.AND P2, PT, R3, RZ, P5 ;  /* 0x000000ff0300720c */ /* 0x000fc60002f44270 */
[----:B------:R-:W-:Y:S01]  /*3a10*/  @P1 STG.E desc[UR36][R4.64+0x44], R33 ;  /* 0x0000442104001986 */ /* 0x000fe2000c101924 */
[C---:B------:R-:W-:Y:S01]  /*3a20*/  ISETP.GT.AND P1, PT, R3.reuse, RZ, P4 ;  /* 0x000000ff0300720c */ /* 0x040fe20002724270 */
[----:B0-----:R-:W-:Y:S01]  /*3a30*/  FMUL R7, R34, R19 ;  /* 0x0000001322077220 */ /* 0x001fe20000400000 */
[----:B------:R-:W-:-:S04]  /*3a40*/  ISETP.GT.AND P4, PT, R3, 0x8, P4 ;  /* 0x000000080300780c */ /* 0x000fc80002784270 */
[----:B------:R0:W-:Y:S01]  /*3a50*/  @P0 STG.E desc[UR36][R8.64+0x40], R7 ;  /* 0x0000400708000986 */ /* 0x0001e2000c101924 */
[----:B-1----:R-:W-:Y:S01]  /*3a60*/  FMUL R11, R36, R19 ;  /* 0x00000013240b7220 */ /* 0x002fe20000400000 */
[----:B------:R-:W-:Y:S02]  /*3a70*/  ISETP.GT.AND P0, PT, R3, 0x8, P5 ;  /* 0x000000080300780c */ /* 0x000fe40002f04270 */
[----:B------:R-:W-:Y:S01]  /*3a80*/  @P3 STG.E desc[UR36][R8.64+0x44], R35 ;  /* 0x0000442308003986 */ /* 0x000fe2000c101924 */
[----:B------:R-:W-:-:S03]  /*3a90*/  ISETP.GT.AND P5, PT, R6, 0x20, PT ;  /* 0x000000200600780c */ /* 0x000fc60003fa4270 */
[----:B------:R1:W-:Y:S01]  /*3aa0*/  @P2 STG.E desc[UR36][R4.64+0x60], R11 ;  /* 0x0000600b04002986 */ /* 0x0003e2000c101924 */
[----:B------:R-:W-:Y:S02]  /*3ab0*/  ISETP.GT.AND P2, PT, R6, 0x21, PT ;  /* 0x000000210600780c */ /* 0x000fe40003f44270 */
[C---:B------:R-:W-:Y:S01]  /*3ac0*/  ISETP.GT.AND P3, PT, R3.reuse, RZ, P5 ;  /* 0x000000ff0300720c */ /* 0x040fe20002f64270 */
[----:B------:R-:W-:Y:S01]  /*3ad0*/  @P1 STG.E desc[UR36][R4.64+0x64], R37 ;  /* 0x0000642504001986 */ /* 0x000fe2000c101924 */
[C---:B------:R-:W-:Y:S01]  /*3ae0*/  ISETP.GT.AND P1, PT, R3.reuse, RZ, P2 ;  /* 0x000000ff0300720c */ /* 0x040fe20001724270 */
[----:B0-----:R-:W-:Y:S01]  /*3af0*/  FMUL R7, R38, R19 ;  /* 0x0000001326077220 */ /* 0x001fe20000400000 */
[----:B------:R-:W-:-:S04]  /*3b00*/  ISETP.GT.AND P2, PT, R3, 0x8, P2 ;  /* 0x000000080300780c */ /* 0x000fc80001744270 */
[----:B------:R0:W-:Y:S01]  /*3b10*/  @P0 STG.E desc[UR36][R8.64+0x60], R7 ;  /* 0x0000600708000986 */ /* 0x0001e2000c101924 */
[----:B-1----:R-:W-:Y:S01]  /*3b20*/  FMUL R11, R40, R19 ;  /* 0x00000013280b7220 */ /* 0x002fe20000400000 */
[----:B------:R-:W-:Y:S02]  /*3b30*/  ISETP.GT.AND P0, PT, R3, 0x8, P5 ;  /* 0x000000080300780c */ /* 0x000fe40002f04270 */
[----:B------:R-:W-:Y:S04]  /*3b40*/  @P4 STG.E desc[UR36][R8.64+0x64], R39 ;  /* 0x0000642708004986 */ /* 0x000fe8000c101924 */
[----:B------:R1:W-:Y:S01]  /*3b50*/  @P3 STG.E desc[UR36][R4.64+0x80], R11 ;  /* 0x0000800b04003986 */ /* 0x0003e2000c101924 */
[----:B------:R-:W-:-:S03]  /*3b60*/  ISETP.GT.AND P3, PT, R6, 0x28, PT ;  /* 0x000000280600780c */ /* 0x000fc60003f64270 */
[----:B------:R-:W-:Y:S01]  /*3b70*/  @P1 STG.E desc[UR36][R4.64+0x84], R41 ;  /* 0x0000842904001986 */ /* 0x000fe2000c101924 */
[----:B------:R-:W-:Y:S01]  /*3b80*/  ISETP.GT.AND P1, PT, R6, 0x29, PT ;  /* 0x000000290600780c */ /* 0x000fe20003f24270 */
[-C--:B0-----:R-:W-:Y:S01]  /*3b90*/  FMUL R7, R42, R19.reuse ;  /* 0x000000132a077220 */ /* 0x081fe20000400000 */
[C---:B------:R-:W-:Y:S02]  /*3ba0*/  ISETP.GT.AND P5, PT, R3.reuse, RZ, P3 ;  /* 0x000000ff0300720c */ /* 0x040fe40001fa4270 */
[C---:B------:R-:W-:Y:S02]  /*3bb0*/  ISETP.GT.AND P4, PT, R3.reuse, RZ, P1 ;  /* 0x000000ff0300720c */ /* 0x040fe40000f84270 */
[----:B------:R0:W-:Y:S01]  /*3bc0*/  @P0 STG.E desc[UR36][R8.64+0x80], R7 ;  /* 0x0000800708000986 */ /* 0x0001e2000c101924 */
[----:B-1----:R-:W-:Y:S01]  /*3bd0*/  FMUL R11, R44, R19 ;  /* 0x000000132c0b7220 */ /* 0x002fe20000400000 */
[----:B------:R-:W-:Y:S02]  /*3be0*/  ISETP.GT.AND P3, PT, R3, 0x8, P3 ;  /* 0x000000080300780c */ /* 0x000fe40001f64270 */
[----:B------:R-:W-:Y:S01]  /*3bf0*/  @P2 STG.E desc[UR36][R8.64+0x84], R43 ;  /* 0x0000842b08002986 */ /* 0x000fe2000c101924 */
[----:B------:R-:W-:-:S02]  /*3c00*/  ISETP.GT.AND P0, PT, R6, 0x30, PT ;  /* 0x000000300600780c */ /* 0x000fc40003f04270 */
[C---:B------:R-:W-:Y:S02]  /*3c10*/  ISETP.GT.AND P1, PT, R3.reuse, 0x8, P1 ;  /* 0x000000080300780c */ /* 0x040fe40000f24270 */
[----:B------:R-:W-:Y:S01]  /*3c20*/  ISETP.GT.AND P2, PT, R6, 0x31, PT ;  /* 0x000000310600780c */ /* 0x000fe20003f44270 */
[----:B------:R1:W-:Y:S01]  /*3c30*/  @P5 STG.E desc[UR36][R4.64+0xa0], R11 ;  /* 0x0000a00b04005986 */ /* 0x0003e2000c101924 */
[C---:B------:R-:W-:Y:S01]  /*3c40*/  ISETP.GT.AND P5, PT, R3.reuse, RZ, P0 ;  /* 0x000000ff0300720c */ /* 0x040fe200007a4270 */
[-C--:B0-----:R-:W-:Y:S01]  /*3c50*/  FMUL R7, R46, R19.reuse ;  /* 0x000000132e077220 */ /* 0x081fe20000400000 */
[C---:B------:R-:W-:Y:S01]  /*3c60*/  ISETP.GT.AND P0, PT, R3.reuse, 0x8, P0 ;  /* 0x000000080300780c */ /* 0x040fe20000704270 */
[----:B------:R-:W-:Y:S01]  /*3c70*/  @P4 STG.E desc[UR36][R4.64+0xa4], R45 ;  /* 0x0000a42d04004986 */ /* 0x000fe2000c101924 */
[C---:B------:R-:W-:Y:S02]  /*3c80*/  ISETP.GT.AND P4, PT, R3.reuse, RZ, P2 ;  /* 0x000000ff0300720c */ /* 0x040fe40001784270 */
[----:B------:R-:W-:Y:S01]  /*3c90*/  ISETP.GT.AND P2, PT, R3, 0x8, P2 ;  /* 0x000000080300780c */ /* 0x000fe20001744270 */
[----:B------:R0:W-:Y:S01]  /*3ca0*/  @P3 STG.E desc[UR36][R8.64+0xa0], R7 ;  /* 0x0000a00708003986 */ /* 0x0001e2000c101924 */
[----:B------:R-:W-:Y:S01]  /*3cb0*/  ISETP.GT.AND P3, PT, R6, 0x39, PT ;  /* 0x000000390600780c */ /* 0x000fe20003f64270 */
[----:B-1----:R-:W-:-:S02]  /*3cc0*/  FMUL R11, R48, R19 ;  /* 0x00000013300b7220 */ /* 0x002fc40000400000 */
[----:B------:R-:W-:Y:S01]  /*3cd0*/  @P1 STG.E desc[UR36][R8.64+0xa4], R47 ;  /* 0x0000a42f08001986 */ /* 0x000fe2000c101924 */
[----:B------:R-:W-:-:S03]  /*3ce0*/  ISETP.GT.AND P1, PT, R6, 0x38, PT ;  /* 0x000000380600780c */ /* 0x000fc60003f24270 */
[----:B------:R-:W-:Y:S01]  /*3cf0*/  @P0 IMAD.MOV.U32 R6, RZ, RZ, R8 ;  /* 0x000000ffff060224 */ /* 0x000fe200078e0008 */
[----:B------:R1:W-:Y:S01]  /*3d00*/  @P5 STG.E desc[UR36][R4.64+0xc0], R11 ;  /* 0x0000c00b04005986 */ /* 0x0003e2000c101924 */
[C---:B------:R-:W-:Y:S02]  /*3d10*/  ISETP.GT.AND P5, PT, R3.reuse, RZ, P3 ;  /* 0x000000ff0300720c */ /* 0x040fe40001fa4270 */
[C---:B------:R-:W-:Y:S01]  /*3d20*/  ISETP.GT.AND P3, PT, R3.reuse, 0x8, P3 ;  /* 0x000000080300780c */ /* 0x040fe20001f64270 */
[----:B------:R-:W-:Y:S01]  /*3d30*/  @P4 STG.E desc[UR36][R4.64+0xc4], R49 ;  /* 0x0000c43104004986 */ /* 0x000fe2000c101924 */
[C---:B------:R-:W-:Y:S01]  /*3d40*/  ISETP.GT.AND P4, PT, R3.reuse, RZ, P1 ;  /* 0x000000ff0300720c */ /* 0x040fe20000f84270 */
[----:B0-----:R-:W-:Y:S01]  /*3d50*/  @P0 IMAD.MOV.U32 R7, RZ, RZ, R9 ;  /* 0x000000ffff070224 */ /* 0x001fe200078e0009 */
[----:B------:R-:W-:Y:S01]  /*3d60*/  ISETP.GT.AND P1, PT, R3, 0x8, P1 ;  /* 0x000000080300780c */ /* 0x000fe20000f24270 */
[-C--:B------:R-:W-:Y:S01]  /*3d70*/  FMUL R3, R50, R19.reuse ;  /* 0x0000001332037220 */ /* 0x080fe20000400000 */
[----:B-1----:R-:W-:-:S04]  /*3d80*/  FMUL R11, R52, R19 ;  /* 0x00000013340b7220 */ /* 0x002fc80000400000 */
[----:B------:R0:W-:Y:S02]  /*3d90*/  @P0 STG.E desc[UR36][R6.64+0xc0], R3 ;  /* 0x0000c00306000986 */ /* 0x0001e4000c101924 */
[----:B0-----:R-:W-:Y:S02]  /*3da0*/  @P2 IMAD.MOV.U32 R6, RZ, RZ, R8 ;  /* 0x000000ffff062224 */ /* 0x001fe400078e0008 */
[----:B------:R-:W-:-:S05]  /*3db0*/  @P2 IMAD.MOV.U32 R7, RZ, RZ, R9 ;  /* 0x000000ffff072224 */ /* 0x000fca00078e0009 */
[----:B------:R-:W-:Y:S04]  /*3dc0*/  @P2 STG.E desc[UR36][R6.64+0xc4], R51 ;  /* 0x0000c43306002986 */ /* 0x000fe8000c101924 */
[----:B------:R-:W-:Y:S04]  /*3dd0*/  @P4 STG.E desc[UR36][R4.64+0xe0], R11 ;  /* 0x0000e00b04004986 */ /* 0x000fe8000c101924 */
[----:B------:R0:W-:Y:S02]  /*3de0*/  @P5 STG.E desc[UR36][R4.64+0xe4], R53 ;  /* 0x0000e43504005986 */ /* 0x0001e4000c101924 */
[----:B0-----:R-:W-:-:S02]  /*3df0*/  @P1 IMAD.MOV.U32 R4, RZ, RZ, R8 ;  /* 0x000000ffff041224 */ /* 0x001fc400078e0008 */
[----:B------:R-:W-:-:S05]  /*3e00*/  @P1 IMAD.MOV.U32 R5, RZ, RZ, R9 ;  /* 0x000000ffff051224 */ /* 0x000fca00078e0009 */
[----:B------:R0:W-:Y:S04]  /*3e10*/  @P1 STG.E desc[UR36][R4.64+0xe0], R13 ;  /* 0x0000e00d04001986 */ /* 0x0001e8000c101924 */
[----:B------:R0:W-:Y:S02]  /*3e20*/  @P3 STG.E desc[UR36][R8.64+0xe4], R55 ;  /* 0x0000e43708003986 */ /* 0x0001e4000c101924 */
.L_x_90:
[----:B------:R-:W-:Y:S05]  /*3e30*/  BSYNC B0 ;  /* 0x0000000000007941 */ /* 0x000fea0003800000 */
.L_x_28:
[----:B------:R-:W-:Y:S01]  /*3e40*/  IADD3 R16, P0, R16, UR38, RZ ;  /* 0x0000002610107c10 */ /* 0x000fe2000ff1e0ff */
[----:B------:R-:W-:Y:S01]  /*3e50*/  ULDC.64 UR4, c[0x0][0x650] ;  /* 0x0001940000047ab9 */ /* 0x000fe20000000a00 */
[----:B------:R-:W-:Y:S01]  /*3e60*/  PRMT R3, RZ, 0x7610, R3 ;  /* 0x00007610ff037816 */ /* 0x000fe20000000003 */
[----:B------:R-:W-:Y:S01]  /*3e70*/  IMAD.MOV.U32 R68, RZ, RZ, -0x1 ;  /* 0xffffffffff447424 */ /* 0x000fe200078e00ff */
[----:B------:R-:W-:Y:S01]  /*3e80*/  IADD3.X R17, R17, UR41, RZ, P0, !PT ;  /* 0x0000002911117c10 */ /* 0x000fe200087fe4ff */
[----:B------:R-:W-:Y:S01]  /*3e90*/  IMAD.MOV.U32 R67, RZ, RZ, -0x1 ;  /* 0xffffffffff437424 */ /* 0x000fe200078e00ff */
[----:B------:R-:W-:-:S04]  /*3ea0*/  ISETP.GE.U32.AND P0, PT, R16, UR4, PT ;  /* 0x0000000410007c0c */ /* 0x000fc8000bf06070 */
[----:B------:R-:W-:-:S13]  /*3eb0*/  ISETP.GE.U32.AND.EX P0, PT, R17, UR5, PT, P0 ;  /* 0x0000000511007c0c */ /* 0x000fda000bf06100 */
[----:B------:R-:W-:Y:S05]  /*3ec0*/  @P0 BRA `(.L_x_91) ;  /* 0x00000004004c0947 */ /* 0x000fea0003800000 */
[----:B0-----:R-:W0:Y:S01]  /*3ed0*/  LDC.64 R10, c[0x0][0x628] ;  /* 0x00018a00ff0a7b82 */ /* 0x001e220000000a00 */
[----:B--23--:R-:W2:Y:S01]  /*3ee0*/  S2R R12, SR_CTAID.X ;  /* 0x00000000000c7919 */ /* 0x00cea20000002500 */
[----:B-1--4-:R-:W-:Y:S02]  /*3ef0*/  IMAD.MOV.U32 R8, RZ, RZ, R16 ;  /* 0x000000ffff087224 */ /* 0x012fe400078e0010 */
[----:B------:R-:W-:Y:S01]  /*3f00*/  IMAD.MOV.U32 R9, RZ, RZ, R17 ;  /* 0x000000ffff097224 */ /* 0x000fe200078e0011 */
[----:B------:R-:W1:Y:S03]  /*3f10*/  S2R R20, SR_CTAID.Y ;  /* 0x0000000000147919 */ /* 0x000e660000002600 */
[----:B------:R-:W3:Y:S08]  /*3f20*/  LDC R0, c[0x0][0x630] ;  /* 0x00018c00ff007b82 */ /* 0x000ef00000000800 */
[----:B------:R-:W4:Y:S01]  /*3f30*/  LDC.64 R14, c[0x0][0x620] ;  /* 0x00018800ff0e7b82 */ /* 0x000f220000000a00 */
[----:B0-----:R-:W-:-:S04]  /*3f40*/  ISETP.NE.U32.AND P0, PT, R10, RZ, PT ;  /* 0x000000ff0a00720c */ /* 0x001fc80003f05070 */
[----:B------:R-:W-:-:S13]  /*3f50*/  ISETP.NE.AND.EX P0, PT, R11, RZ, PT, P0 ;  /* 0x000000ff0b00720c */ /* 0x000fda0003f05300 */
[----:B-1234-:R-:W-:Y:S05]  /*3f60*/  @!P0 BRA `(.L_x_92) ;  /* 0x0000000000288947 */ /* 0x01efea0003800000 */
        /* <DEDUP_REMOVED lines=10> */
.L_x_92:
[-CC-:B------:R-:W-:Y:S01]  /*4010*/  SHF.R.U64 R67, R8, R0.reuse, R9.reuse ;  /* 0x0000000008437219 */ /* 0x180fe20000001209 */
[----:B------:R-:W0:Y:S01]  /*4020*/  LDC.64 R26, c[0x0][0x640] ;  /* 0x00019000ff1a7b82 */ /* 0x000e220000000a00 */
[----:B------:R-:W-:Y:S01]  /*4030*/  SHF.R.U32.HI R0, RZ, R0, R9 ;  /* 0x00000000ff007219 */ /* 0x000fe20000011609 */
[----:B------:R-:W-:Y:S01]  /*4040*/  ULDC UR4, c[0x0][0x150] ;  /* 0x0000540000047ab9 */ /* 0x000fe20000000800 */
[----:B------:R-:W-:Y:S02]  /*4050*/  IADD3 R3, P0, RZ, -R67, RZ ;  /* 0x80000043ff037210 */ /* 0x000fe40007f1e0ff */
[----:B------:R-:W-:-:S03]  /*4060*/  I2FP.F32.U32 R7, R12 ;  /* 0x0000000c00077245 */ /* 0x000fc60000201000 */
[----:B------:R-:W1:Y:S01]  /*4070*/  LDC R6, c[0x0][0x618] ;  /* 0x00018600ff067b82 */ /* 0x000e620000000800 */
[----:B------:R-:W-:Y:S02]  /*4080*/  IMAD.X R5, RZ, RZ, ~R0, P0 ;  /* 0x000000ffff057224 */ /* 0x000fe400000e0e00 */
[----:B------:R-:W-:Y:S01]  /*4090*/  FMUL R7, R7, UR4 ;  /* 0x0000000407077c20 */ /* 0x000fe20008400000 */
[----:B------:R-:W-:Y:S01]  /*40a0*/  ULDC UR4, c[0x0][0x154] ;  /* 0x0000550000047ab9 */ /* 0x000fe20000000800 */
[-C--:B------:R-:W-:Y:S02]  /*40b0*/  IMAD R0, R5, R14.reuse, RZ ;  /* 0x0000000e05007224 */ /* 0x080fe400078e02ff */
[C---:B------:R-:W-:Y:S01]  /*40c0*/  IMAD.WIDE.U32 R4, R3.reuse, R14, R16 ;  /* 0x0000000e03047225 */ /* 0x040fe200078e0010 */
[----:B------:R-:W2:Y:S01]  /*40d0*/  LDC R8, c[0x0][0x608] ;  /* 0x00018200ff087b82 */ /* 0x000ea20000000800 */
[----:B------:R-:W3:Y:S02]  /*40e0*/  F2I.U32.TRUNC.NTZ R7, R7 ;  /* 0x0000000700077305 */ /* 0x000ee4000020f000 */
[----:B------:R-:W-:Y:S01]  /*40f0*/  IMAD R3, R3, R15, R0 ;  /* 0x0000000f03037224 */ /* 0x000fe200078e0200 */
[----:B------:R-:W-:-:S03]  /*4100*/  I2FP.F32.U32 R0, R20 ;  /* 0x0000001400007245 */ /* 0x000fc60000201000 */
[----:B------:R-:W-:Y:S01]  /*4110*/  IMAD.IADD R3, R5, 0x1, R3 ;  /* 0x0000000105037824 */ /* 0x000fe200078e0203 */
[----:B------:R-:W4:Y:S01]  /*4120*/  LDC R11, c[0x0][0x658] ;  /* 0x00019600ff0b7b82 */ /* 0x000f220000000800 */
[----:B0-----:R-:W-:-:S04]  /*4130*/  ISETP.NE.U32.AND P0, PT, R26, RZ, PT ;  /* 0x000000ff1a00720c */ /* 0x001fc80003f05070 */
[----:B------:R-:W-:-:S03]  /*4140*/  ISETP.NE.AND.EX P0, PT, R27, RZ, PT, P0 ;  /* 0x000000ff1b00720c */ /* 0x000fc60003f05300 */
[----:B------:R-:W0:Y:S01]  /*4150*/  LDC R9, c[0x0][0x144] ;  /* 0x00005100ff097b82 */ /* 0x000e220000000800 */
[-C--:B-1----:R-:W-:Y:S01]  /*4160*/  SHF.R.U64 R10, R4, R6.reuse, R3 ;  /* 0x00000006040a7219 */ /* 0x082fe20000001203 */
[----:B---3--:R-:W-:Y:S01]  /*4170*/  IMAD.MOV R7, RZ, RZ, -R7 ;  /* 0x000000ffff077224 */ /* 0x008fe200078e0a07 */
[----:B------:R-:W-:Y:S01]  /*4180*/  SHF.R.U32.HI R3, RZ, R6, R3 ;  /* 0x00000006ff037219 */ /* 0x000fe20000011603 */
[----:B------:R-:W-:-:S04]  /*4190*/  FMUL R6, R0, UR4 ;  /* 0x0000000400067c20 */ /* 0x000fc80008400000 */
[----:B------:R-:W1:Y:S01]  /*41a0*/  LDC R21, c[0x0][0x148] ;  /* 0x00005200ff157b82 */ /* 0x000e620000000800 */
[----:B------:R3:W0:Y:S01]  /*41b0*/  F2I.U32.TRUNC.NTZ R14, R6 ;  /* 0x00000006000e7305 */ /* 0x000622000020f000 */
[-CC-:B--2---:R-:W-:Y:S02]  /*41c0*/  SHF.R.U64 R13, R10, R8.reuse, R3.reuse ;  /* 0x000000080a0d7219 */ /* 0x184fe40000001203 */
[----:B------:R-:W-:-:S04]  /*41d0*/  SHF.R.U32.HI R0, RZ, R8, R3 ;  /* 0x00000008ff007219 */ /* 0x000fc80000011603 */
[----:B------:R-:W2:Y:S01]  /*41e0*/  LDC R24, c[0x0][0x648] ;  /* 0x00019200ff187b82 */ /* 0x000ea20000000800 */
[-CC-:B----4-:R-:W-:Y:S02]  /*41f0*/  SHF.R.U64 R15, R13, R11.reuse, R0.reuse ;  /* 0x0000000b0d0f7219 */ /* 0x190fe40000001200 */
[----:B------:R-:W-:-:S03]  /*4200*/  SHF.R.U32.HI R5, RZ, R11, R0 ;  /* 0x0000000bff057219 */ /* 0x000fc60000011600 */
[----:B------:R-:W-:Y:S02]  /*4210*/  IMAD.MOV.U32 R4, RZ, RZ, R15 ;  /* 0x000000ffff047224 */ /* 0x000fe400078e000f */
[----:B------:R-:W4:Y:S01]  /*4220*/  LDC R28, c[0x0][0x638] ;  /* 0x00018e00ff1c7b82 */ /* 0x000f220000000800 */
[----:B0-----:R-:W-:-:S07]  /*4230*/  IMAD R25, R9, R7, R12 ;  /* 0x0000000709197224 */ /* 0x001fce00078e020c */
[----:B------:R-:W0:Y:S08]  /*4240*/  LDC R29, c[0x0][0x610] ;  /* 0x00018400ff1d7b82 */ /* 0x000e300000000800 */
[----:B------:R-:W0:Y:S01]  /*4250*/  LDC R30, c[0x0][0x600] ;  /* 0x00018000ff1e7b82 */ /* 0x000e220000000800 */
[----:B-123--:R-:W-:Y:S05]  /*4260*/  @!P0 BRA `(.L_x_93) ;  /* 0x0000000000288947 */ /* 0x00efea0003800000 */
        /* <DEDUP_REMOVED lines=10> */
.L_x_93:
[----:B------:R-:W-:Y:S01]  /*4310*/  ISETP.NE.AND P0, PT, R2, 0x1, PT ;  /* 0x000000010200780c */ /* 0x000fe20003f05270 */
[----:B------:R-:W-:Y:S01]  /*4320*/  IMAD.MOV R14, RZ, RZ, -R14 ;  /* 0x000000ffff0e7224 */ /* 0x000fe200078e0a0e */
[----:B------:R-:W-:Y:S02]  /*4330*/  SHF.R.U64 R3, R4, R24, R5 ;  /* 0x0000001804037219 */ /* 0x000fe40000001205 */
[----:B------:R-:W-:Y:S02]  /*4340*/  LOP3.LUT R0, R13, R64, RZ, 0xc0, !PT ;  /* 0x000000400d007212 */ /* 0x000fe400078ec0ff */
[----:B------:R-:W-:Y:S01]  /*4350*/  LOP3.LUT R10, R10, R63, RZ, 0xc0, !PT ;  /* 0x0000003f0a0a7212 */ /* 0x000fe200078ec0ff */
[----:B------:R-:W-:Y:S02]  /*4360*/  IMAD.MOV R4, RZ, RZ, -R3 ;  /* 0x000000ffff047224 */ /* 0x000fe400078e0a03 */
[----:B------:R-:W-:Y:S02]  /*4370*/  IMAD R0, R59, R3, R0 ;  /* 0x000000033b007224 */ /* 0x000fe400078e0200 */
[----:B----4-:R-:W-:-:S02]  /*4380*/  IMAD R3, R4, R28, R15 ;  /* 0x0000001c04037224 */ /* 0x010fc400078e020f */
[----:B------:R-:W-:Y:S02]  /*4390*/  @P0 IMAD R25, R21, R14, R20 ;  /* 0x0000000e15190224 */ /* 0x000fe400078e0214 */
[----:B0-----:R-:W-:Y:S02]  /*43a0*/  IMAD R5, R3, R30, R10 ;  /* 0x0000001e03057224 */ /* 0x001fe400078e020a */
[----:B------:R-:W-:Y:S02]  /*43b0*/  IMAD R0, R0, R29, R25 ;  /* 0x0000001d00007224 */ /* 0x000fe400078e0219 */
[----:B------:R-:W-:-:S03]  /*43c0*/  IMAD.MOV.U32 R4, RZ, RZ, 0x1 ;  /* 0x00000001ff047424 */ /* 0x000fc600078e00ff */
[----:B------:R-:W-:Y:S02]  /*43d0*/  SEL R68, R5, R0, !P0 ;  /* 0x0000000005447207 */ /* 0x000fe40004000000 */
[----:B------:R-:W-:Y:S02]  /*43e0*/  PRMT R3, R4, 0x7610, R3 ;  /* 0x0000761004037816 */ /* 0x000fe40000000003 */
[----:B------:R-:W-:-:S07]  /*43f0*/  SEL R0, R0, R5, !P0 ;  /* 0x0000000500007207 */ /* 0x000fce0004000000 */
.L_x_91:
[----:B------:R-:W-:Y:S01]  /*4400*/  UIMAD.WIDE.U32 UR4, UR42, 0x24924925, URZ ;  /* 0x249249252a0478a5 */ /* 0x000fe2000f8e003f */
[----:B------:R-:W-:Y:S01]  /*4410*/  LOP3.LUT P0, RZ, R3, 0xff, RZ, 0xc0, !PT ;  /* 0x000000ff03ff7812 */ /* 0x000fe2000780c0ff */
[----:B------:R-:W-:Y:S02]  /*4420*/  IMAD.MOV.U32 R69, RZ, RZ, R0 ;  /* 0x000000ffff457224 */ /* 0x000fe400078e0000 */
[----:B------:R-:W-:-:S04]  /*4430*/  UIADD3 UR4, UR42, -UR5, URZ ;  /* 0x800000052a047290 */ /* 0x000fc8000fffe03f */
[----:B------:R-:W-:-:S04]  /*4440*/  ULEA.HI UR4, UR4, UR5, URZ, 0x1f ;  /* 0x0000000504047291 */ /* 0x000fc8000f8ff83f */
[----:B------:R-:W-:-:S04]  /*4450*/  USHF.R.U32.HI UR4, URZ, 0x2, UR4 ;  /* 0x000000023f047899 */ /* 0x000fc80008011604 */
[----:B------:R-:W-:Y:S01]  /*4460*/  UIMAD UR42, UR4, -0x7, UR42 ;  /* 0xfffffff9042a78a4 */ /* 0x000fe2000f8e022a */
[----:B------:R-:W-:Y:S11]  /*4470*/  @P0 BRA `(.L_x_94) ;  /* 0xffffffcc00680947 */ /* 0x000ff6000383ffff */
[----:B------:R-:W-:Y:S05]  /*4480*/  EXIT ;  /* 0x000000000000794d */ /* 0x000fea0003800000 */
.L_x_3:
        /* <DEDUP_REMOVED lines=26> */
.L_x_96:
[--C-:B------:R-:W-:Y:S01]  /*4630*/  SHF.R.U64 R14, R12, R20, R13.reuse ;  /* 0x000000140c0e7219 */ /* 0x100fe2000000120d */
[----:B------:R-:W0:Y:S01]  /*4640*/  LDC R24, c[0x0][0x618] ;  /* 0x00018600ff187b82 */ /* 0x000e220000000800 */
[----:B------:R-:W-:Y:S01]  /*4650*/  I2FP.F32.U32 R8, R6 ;  /* 0x0000000600087245 */ /* 0x000fe20000201000 */
[----:B------:R-:W-:Y:S01]  /*4660*/  ULDC UR4, c[0x0][0x150] ;  /* 0x0000540000047ab9 */ /* 0x000fe20000000800 */
[----:B------:R-:W-:Y:S02]  /*4670*/  SHF.R.U32.HI R7, RZ, R20, R13 ;  /* 0x00000014ff077219 */ /* 0x000fe4000001160d */
[----:B------:R-:W-:Y:S01]  /*4680*/  IADD3 R11, P0, RZ, -R14, RZ ;  /* 0x8000000eff0b7210 */ /* 0x000fe20007f1e0ff */
[----:B------:R-:W-:Y:S01]  /*4690*/  FMUL R13, R8, UR4 ;  /* 0x00000004080d7c20 */ /* 0x000fe20008400000 */
[----:B------:R-:W-:Y:S01]  /*46a0*/  ULDC UR4, c[0x0][0x154] ;  /* 0x0000550000047ab9 */ /* 0x000fe20000000800 */
[----:B------:R-:W1:Y:S02]  /*46b0*/  LDC.64 R26, c[0x0][0x640] ;  /* 0x00019000ff1a7b82 */ /* 0x000e640000000a00 */
[----:B------:R-:W-:-:S02]  /*46c0*/  IMAD.X R7, RZ, RZ, ~R7, P0 ;  /* 0x000000ffff077224 */ /* 0x000fc400000e0e07 */
[----:B------:R-:W2:Y:S01]  /*46d0*/  F2I.U32.TRUNC.NTZ R13, R13 ;  /* 0x0000000d000d7305 */ /* 0x000ea2000020f000 */
[----:B------:R-:W-:-:S03]  /*46e0*/  IMAD.WIDE.U32 R8, R11, R22, R16 ;  /* 0x000000160b087225 */ /* 0x000fc600078e0010 */
[----:B------:R-:W3:Y:S01]  /*46f0*/  LDC R15, c[0x0][0x144] ;  /* 0x00005100ff0f7b82 */ /* 0x000ee20000000800 */
[----:B------:R-:W-:-:S04]  /*4700*/  IMAD R10, R7, R22, RZ ;  /* 0x00000016070a7224 */ /* 0x000fc800078e02ff */
[----:B------:R-:W-:Y:S02]  /*4710*/  IMAD R7, R11, R23, R10 ;  /* 0x000000170b077224 */ /* 0x000fe400078e020a */
[----:B------:R-:W-:Y:S01]  /*4720*/  IMAD.MOV.U32 R10, RZ, RZ, -0x1 ;  /* 0xffffffffff0a7424 */ /* 0x000fe200078e00ff */
[----:B------:R-:W4:Y:S01]  /*4730*/  LDC R20, c[0x0][0x608] ;  /* 0x00018200ff147b82 */ /* 0x000f220000000800 */
[----:B------:R-:W-:Y:S01]  /*4740*/  IMAD.IADD R7, R9, 0x1, R7 ;  /* 0x0000000109077824 */ /* 0x000fe200078e0207 */
[----:B------:R-:W-:-:S04]  /*4750*/  I2FP.F32.U32 R9, R5 ;  /* 0x0000000500097245 */ /* 0x000fc80000201000 */
[-C--:B0-----:R-:W-:Y:S01]  /*4760*/  SHF.R.U64 R12, R8, R24.reuse, R7 ;  /* 0x00000018080c7219 */ /* 0x081fe20000001207 */
[----:B--2---:R-:W-:Y:S01]  /*4770*/  IMAD.MOV R8, RZ, RZ, -R13 ;  /* 0x000000ffff087224 */ /* 0x004fe200078e0a0d */
[----:B------:R-:W0:Y:S01]  /*4780*/  LDC R11, c[0x0][0x658] ;  /* 0x00019600ff0b7b82 */ /* 0x000e220000000800 */
[----:B-1----:R-:W-:Y:S01]  /*4790*/  ISETP.NE.U32.AND P0, PT, R26, RZ, PT ;  /* 0x000000ff1a00720c */ /* 0x002fe20003f05070 */
[----:B------:R-:W-:Y:S01]  /*47a0*/  FMUL R9, R9, UR4 ;  /* 0x0000000409097c20 */ /* 0x000fe20008400000 */
[----:B------:R-:W-:Y:S02]  /*47b0*/  SHF.R.U32.HI R7, RZ, R24, R7 ;  /* 0x00000018ff077219 */ /* 0x000fe40000011607 */
[----:B------:R-:W-:-:S03]  /*47c0*/  ISETP.NE.AND.EX P0, PT, R27, RZ, PT, P0 ;  /* 0x000000ff1b00720c */ /* 0x000fc60003f05300 */
[----:B------:R-:W1:Y:S01]  /*47d0*/  LDC R22, c[0x0][0x148] ;  /* 0x00005200ff167b82 */ /* 0x000e620000000800 */
[----:B---3--:R-:W-:Y:S02]  /*47e0*/  IMAD R23, R15, R8, R6 ;  /* 0x000000080f177224 */ /* 0x008fe400078e0206 */
[----:B------:R-:W-:-:S05]  /*47f0*/  IMAD.MOV.U32 R8, RZ, RZ, 0x1 ;  /* 0x00000001ff087424 */ /* 0x000fca00078e00ff */
[----:B------:R-:W2:Y:S01]  /*4800*/  LDC R21, c[0x0][0x600] ;  /* 0x00018000ff157b82 */ /* 0x000ea20000000800 */
[-CC-:B----4-:R-:W-:Y:S02]  /*4810*/  SHF.R.U64 R15, R12, R20.reuse, R7.reuse ;  /* 0x000000140c0f7219 */ /* 0x190fe40000001207 */
[----:B------:R-:W-:Y:S02]  /*4820*/  SHF.R.U32.HI R6, RZ, R20, R7 ;  /* 0x00000014ff067219 */ /* 0x000fe40000011607 */
[----:B------:R3:W4:Y:S03]  /*4830*/  F2I.U32.TRUNC.NTZ R20, R9 ;  /* 0x0000000900147305 */ /* 0x000726000020f000 */
[----:B------:R-:W1:Y:S01]  /*4840*/  LDC R25, c[0x0][0x648] ;  /* 0x00019200ff197b82 */ /* 0x000e620000000800 */
[-C--:B0-----:R-:W-:Y:S02]  /*4850*/  SHF.R.U64 R19, R15, R11.reuse, R6 ;  /* 0x0000000b0f137219 */ /* 0x081fe40000001206 */
[----:B------:R-:W-:-:S02]  /*4860*/  SHF.L.U32 R10, R10, R11, RZ ;  /* 0x0000000b0a0a7219 */ /* 0x000fc400000006ff */
[-C--:B------:R-:W-:Y:S01]  /*4870*/  SHF.R.U32.HI R7, RZ, R11.reuse, R6 ;  /* 0x0000000bff077219 */ /* 0x080fe20000011606 */
[----:B------:R-:W-:Y:S01]  /*4880*/  IMAD.MOV.U32 R6, RZ, RZ, R19 ;  /* 0x000000ffff067224 */ /* 0x000fe200078e0013 */
[----:B------:R-:W-:Y:S01]  /*4890*/  SHF.L.U32 R24, R8, R11, RZ ;  /* 0x0000000b08187219 */ /* 0x000fe200000006ff */
[----:B------:R-:W0:Y:S01]  /*48a0*/  LDC R28, c[0x0][0x638] ;  /* 0x00018e00ff1c7b82 */ /* 0x000e220000000800 */
[----:B------:R-:W-:-:S07]  /*48b0*/  LOP3.LUT R30, RZ, R10, RZ, 0x33, !PT ;  /* 0x0000000aff1e7212 */ /* 0x000fce00078e33ff */
[----:B------:R-:W0:Y:S01]  /*48c0*/  LDC R29, c[0x0][0x610] ;  /* 0x00018400ff1d7b82 */ /* 0x000e220000000800 */
[----:B---34-:R-:W-:Y:S05]  /*48d0*/  @!P0 BRA `(.L_x_97) ;  /* 0x0000000000288947 */ /* 0x018fea0003800000 */
[----:B------:R-:W3:Y:S02]  /*48e0*/  LDC R6, c[0x0][0x64c] ;  /* 0x00019300ff067b82 */ /* 0x000ee40000000800 */
[----:B---3--:R-:W-:-:S05]  /*48f0*/  IADD3 R11, P0, R19, R6, RZ ;  /* 0x00000006130b7210 */ /* 0x008fca0007f1e0ff */
        /* <DEDUP_REMOVED lines=8> */
.L_x_97:
[----:B------:R-:W-:Y:S01]  /*4980*/  ISETP.NE.AND P0, PT, R2, 0x1, PT ;  /* 0x000000010200780c */ /* 0x000fe20003f05270 */
[----:B--2---:R-:W-:Y:S01]  /*4990*/  VIADD R9, R21, 0xffffffff ;  /* 0xffffffff15097836 */ /* 0x004fe20000000000 */
[----:B-1----:R-:W-:Y:S01]  /*49a0*/  SHF.R.U64 R7, R6, R25, R7 ;  /* 0x0000001906077219 */ /* 0x002fe20000001207 */
[----:B------:R-:W-:Y:S01]  /*49b0*/  IMAD.MOV R20, RZ, RZ, -R20 ;  /* 0x000000ffff147224 */ /* 0x000fe200078e0a14 */
[----:B------:R-:W-:Y:S02]  /*49c0*/  LOP3.LUT R6, R15, R30, RZ, 0xc0, !PT ;  /* 0x0000001e0f067212 */ /* 0x000fe400078ec0ff */
[----:B------:R-:W-:Y:S01]  /*49d0*/  LOP3.LUT R12, R12, R9, RZ, 0xc0, !PT ;  /* 0x000000090c0c7212 */ /* 0x000fe200078ec0ff */
[----:B------:R-:W-:Y:S02]  /*49e0*/  IMAD.MOV R8, RZ, RZ, -R7 ;  /* 0x000000ffff087224 */ /* 0x000fe400078e0a07 */
[----:B------:R-:W-:Y:S02]  /*49f0*/  IMAD R6, R24, R7, R6 ;  /* 0x0000000718067224 */ /* 0x000fe400078e0206 */
[----:B------:R-:W-:-:S02]  /*4a00*/  IMAD.MOV.U32 R9, RZ, RZ, 0x1 ;  /* 0x00000001ff097424 */ /* 0x000fc400078e00ff */
[----:B------:R-:W-:Y:S02]  /*4a10*/  @P0 IMAD R23, R22, R20, R5 ;  /* 0x0000001416170224 */ /* 0x000fe400078e0205 */
[----:B0-----:R-:W-:Y:S02]  /*4a20*/  IMAD R5, R8, R28, R19 ;  /* 0x0000001c08057224 */ /* 0x001fe400078e0213 */
[----:B------:R-:W-:Y:S02]  /*4a30*/  IMAD R19, R6, R29, R23 ;  /* 0x0000001d06137224 */ /* 0x000fe400078e0217 */
[----:B------:R-:W-:Y:S02]  /*4a40*/  IMAD R6, R5, R21, R12 ;  /* 0x0000001505067224 */ /* 0x000fe400078e020c */
[----:B------:R-:W-:-:S03]  /*4a50*/  IMAD.MOV.U32 R8, RZ, RZ, R14 ;  /* 0x000000ffff087224 */ /* 0x000fc600078e000e */
[----:B------:R-:W-:Y:S02]  /*4a60*/  SEL R20, R6, R19, !P0 ;  /* 0x0000001306147207 */ /* 0x000fe40004000000 */
[----:B------:R-:W-:-:S07]  /*4a70*/  SEL R19, R19, R6, !P0 ;  /* 0x0000000613137207 */ /* 0x000fce0004000000 */
.L_x_95:
[----:B------:R-:W-:-:S08]  /*4a80*/  NOP ;  /* 0x0000000000007918 */ /* 0x000fd00000000000 */
[----:B------:R-:W0:-:S00]  /*4a90*/  USETMAXREG.DEALLOC.CTAPOOL 0x28 ;  /* 0x00000028000079c8 */ /* 0x000e0000080e0500 */
[----:B0-----:R-:W-:-:S13]  /*4aa0*/  ISETP.NE.AND P0, PT, R0, RZ, PT ;  /* 0x000000ff0000720c */ /* 0x001fda0003f05270 */
[----:B------:R-:W-:Y:S05]  /*4ab0*/  @P0 EXIT ;  /* 0x000000000000094d */ /* 0x000fea0003800000 */
[----:B------:R-:W-:Y:S01]  /*4ac0*/  LOP3.LUT P0, RZ, R9, 0xff, RZ, 0xc0, !PT ;  /* 0x000000ff09ff7812 */ /* 0x000fe2000780c0ff */
[----:B------:R-:W-:Y:S02]  /*4ad0*/  IMAD.MOV.U32 R0, RZ, RZ, 0x1 ;  /* 0x00000001ff007424 */ /* 0x000fe400078e00ff */
[----:B------:R-:W-:-:S10]  /*4ae0*/  IMAD.MOV.U32 R12, RZ, RZ, RZ ;  /* 0x000000ffff0c7224 */ /* 0x000fd400078e00ff */
[----:B------:R-:W-:Y:S05]  /*4af0*/  @!P0 BRA `(.L_x_98) ;  /* 0x0000000c004c8947 */ /* 0x000fea0003800000 */
[----:B------:R-:W0:Y:S01]  /*4b00*/  LDC R0, c[0x0][0x28c] ;  /* 0x0000a300ff007b82 */ /* 0x000e220000000800 */
[----:B------:R-:W-:Y:S01]  /*4b10*/  LOP3.LUT P0, RZ, R3, 0x1f, RZ, 0xc0, !PT ;  /* 0x0000001f03ff7812 */ /* 0x000fe2000780c0ff */
[----:B------:R-:W-:Y:S01]  /*4b20*/  ULDC UR5, c[0x0][0x658] ;  /* 0x0001960000057ab9 */ /* 0x000fe20000000800 */
[----:B------:R-:W-:Y:S01]  /*4b30*/  UMOV UR6, 0xffffffff ;  /* 0xffffffff00067882 */ /* 0x000fe20000000000 */
[----:B------:R-:W-:Y:S01]  /*4b40*/  BSSY B0, `(.L_x_98) ;  /* 0x00000ce000007945 */ /* 0x000fe20003800000 */
[----:B------:R-:W-:Y:S01]  /*4b50*/  USHF.L.U32 UR6, UR6, UR5, URZ ;  /* 0x0000000506067299 */ /* 0x000fe2000800063f */
[C---:B------:R-:W-:Y:S01]  /*4b60*/  ISETP.NE.AND P2, PT, R4.reuse, RZ, PT ;  /* 0x000000ff0400720c */ /* 0x040fe20003f45270 */
[----:B------:R-:W-:Y:S01]  /*4b70*/  IMAD.MOV.U32 R13, RZ, RZ, 0x1 ;  /* 0x00000001ff0d7424 */ /* 0x000fe200078e00ff */
[----:B------:R-:W-:Y:S01]  /*4b80*/  ISETP.NE.OR P0, PT, R4, RZ, !P0 ;  /* 0x000000ff0400720c */ /* 0x000fe20004705670 */
[----:B------:R-:W-:Y:S01]  /*4b90*/  IMAD.MOV.U32 R12, RZ, RZ, RZ ;  /* 0x000000ffff0c7224 */ /* 0x000fe200078e00ff */
[----:B------:R-:W-:Y:S01]  /*4ba0*/  LOP3.LUT R11, R18, 0x2, RZ, 0xfc, !PT ;  /* 0x00000002120b7812 */ /* 0x000fe200078efcff */
[----:B------:R-:W-:Y:S01]  /*4bb0*/  ULDC UR4, c[0x0][0x600] ;  /* 0x0001800000047ab9 */ /* 0x000fe20000000800 */
[----:B------:R-:W-:Y:S01]  /*4bc0*/  UMOV UR7, 0x1 ;  /* 0x0000000100077882 */ /* 0x000fe20000000000 */
[----:B------:R-:W-:-:S02]  /*4bd0*/  UIADD3 UR4, UR4, -0x1, URZ ;  /* 0xffffffff04047890 */ /* 0x000fc4000fffe03f */
[----:B------:R-:W-:Y:S02]  /*4be0*/  USHF.L.U32 UR5, UR7, UR5, URZ ;  /* 0x0000000507057299 */ /* 0x000fe4000800063f */
[----:B------:R-:W-:Y:S01]  /*4bf0*/  ULOP3.LUT UR13, URZ, UR6, URZ, 0x33, !UPT ;  /* 0x000000063f0d7292 */ /* 0x000fe2000f8e333f */
[----:B------:R-:W-:Y:S01]  /*4c00*/  ULDC.64 UR22, c[0x0][0x198] ;  /* 0x0000660000167ab9 */ /* 0x000fe20000000a00 */
[----:B0-----:R-:W-:-:S05]  /*4c10*/  VIADD R0, R0, 0x3f ;  /* 0x0000003f00007836 */ /* 0x001fca0000000000 */
[----:B------:R-:W-:-:S04]  /*4c20*/  SHF.R.S32.HI R3, RZ, 0x1f, R0 ;  /* 0x0000001fff037819 */ /* 0x000fc80000011400 */
[----:B------:R-:W-:Y:S01]  /*4c30*/  LEA.HI R3, R3, R0, RZ, 0x6 ;  /* 0x0000000003037211 */ /* 0x000fe200078f30ff */
[----:B------:R-:W-:-:S03]  /*4c40*/  IMAD.MOV.U32 R0, RZ, RZ, 0x1 ;  /* 0x00000001ff007424 */ /* 0x000fc600078e00ff */
[----:B------:R-:W-:-:S05]  /*4c50*/  SHF.R.S32.HI R3, RZ, 0x6, R3 ;  /* 0x00000006ff037819 */ /* 0x000fca0000011403 */
[----:B------:R-:W-:-:S07]  /*4c60*/  VIADD R10, R3, 0x1 ;  /* 0x00000001030a7836 */ /* 0x000fce0000000000 */
.L_x_110:
[----:B------:R-:W-:-:S03]  /*4c70*/  UMOV UR6, 0xffffffff ;  /* 0xffffffff00067882 */ /* 0x000fc60000000000 */
[----:B------:R-:W-:Y:S05]  /*4c80*/  BRA.DIV UR6, `(.L_x_99) ;  /* 0x0000001206407947 */ /* 0x000fea000b800000 */
[----:B------:R-:W-:-:S13]  /*4c90*/  ELECT P6, URZ, PT ;  /* 0x00000000003f782f */ /* 0x000fda00038c0000 */
.L_x_124:
[----:B------:R-:W0:Y:S01]  /*4ca0*/  LDC R4, c[0x0][0x28c] ;  /* 0x0000a300ff047b82 */ /* 0x000e220000000800 */
[----:B------:R-:W-:Y:S01]  /*4cb0*/  BSSY B1, `(.L_x_100) ;  /* 0x0000043000017945 */ /* 0x000fe20003800000 */
[----:B0-----:R-:W-:-:S13]  /*4cc0*/  ISETP.LT.OR P6, PT, R4, 0x1, !P6 ;  /* 0x000000010400780c */ /* 0x001fda00077c1670 */
[----:B------:R-:W-:Y:S05]  /*4cd0*/  @P6 BRA `(.L_x_101) ;  /* 0x0000000400006947 */ /* 0x000fea0003800000 */
[----:B------:R-:W-:Y:S02]  /*4ce0*/  IMAD.SHL.U32 R19, R19, 0x80, RZ ;  /* 0x0000008013137824 */ /* 0x000fe400078e00ff */
[----:B------:R-:W-:Y:S02]  /*4cf0*/  IMAD.SHL.U32 R20, R20, 0x40, RZ ;  /* 0x0000004014147824 */ /* 0x000fe400078e00ff */
[----:B------:R-:W-:Y:S02]  /*4d00*/  IMAD.MOV.U32 R21, RZ, RZ, RZ ;  /* 0x000000ffff157224 */ /* 0x000fe400078e00ff */
[----:B------:R-:W-:Y:S02]  /*4d10*/  IMAD.MOV.U32 R4, RZ, RZ, R10 ;  /* 0x000000ffff047224 */ /* 0x000fe400078e000a */
[----:B------:R-:W-:Y:S02]  /*4d20*/  IMAD.MOV.U32 R5, RZ, RZ, R0 ;  /* 0x000000ffff057224 */ /* 0x000fe400078e0000 */
[----:B------:R-:W-:-:S07]  /*4d30*/  IMAD.MOV.U32 R6, RZ, RZ, R12 ;  /* 0x000000ffff067224 */ /* 0x000fce00078e000c */
.L_x_105:
[----:B------:R-:W0:Y:S01]  /*4d40*/  S2R R14, SR_CgaCtaId ;  /* 0x00000000000e7919 */ /* 0x000e220000008800 */
[----:B------:R-:W-:Y:S01]  /*4d50*/  MOV R7, 0x400 ;  /* 0x0000040000077802 */ /* 0x000fe20000000f00 */
[----:B------:R-:W1:Y:S03]  /*4d60*/  @!P2 LDC R9, c[0x0][0x500] ;  /* 0x00014000ff09ab82 */ /* 0x000e660000000800 */
[----:B0-----:R-:W-:Y:S02]  /*4d70*/  LEA R15, R14, R7, 0x18 ;  /* 0x000000070e0f7211 */ /* 0x001fe400078ec0ff */
[----:B------:R-:W-:-:S03]  /*4d80*/  SHF.L.U32 R7, R5, 0x1f, RZ ;  /* 0x0000001f05077819 */ /* 0x000fc600000006ff */
[----:B------:R-:W-:-:S04]  /*4d90*/  IMAD R14, R6, 0x8, R15 ;  /* 0x00000008060e7824 */ /* 0x000fc800078e020f */
[----:B------:R-:W0:Y:S02]  /*4da0*/  SYNCS.PHASECHK.TRANS64.TRYWAIT P1, [R14+URZ+0x38], R7 ;  /* 0x000038070e0075a7 */ /* 0x000e24000802017f */
[----:B01----:R-:W-:Y:S05]  /*4db0*/  @!P1 BRA `(.L_x_102) ;  /* 0x0000001000149947 */ /* 0x003fea0003800000 */
.L_x_125:
[----:B0-----:R-:W-:Y:S01]  /*4dc0*/  PRMT R7, R11, 0x9910, RZ ;  /* 0x000099100b077816 */ /* 0x001fe200000000ff */
[----:B------:R0:W-:Y:S03]  /*4dd0*/  @!P2 SYNCS.ARRIVE.TRANS64 RZ, [R14+URZ], R9 ;  /* 0x000000090effa9a7 */ /* 0x0001e6000800003f */
[----:B------:R-:W-:-:S13]  /*4de0*/  ISETP.NE.AND P1, PT, R7, 0x2, PT ;  /* 0x000000020700780c */ /* 0x000fda0003f25270 */
[----:B0-----:R-:W-:Y:S05]  /*4df0*/  @P1 BRA `(.L_x_103) ;  /* 0x0000000000041947 */ /* 0x001fea0003800000 */
[----:B------:R-:W-:Y:S01]  /*4e00*/  BPT.TRAP 0x1 ;  /* 0x000000040000795c */ /* 0x000fe20000300000 */
.L_x_103:
[----:B------:R-:W-:Y:S05]  /*4e10*/  @P0 BRA `(.L_x_104) ;  /* 0x0000000000040947 */ /* 0x000fea0003800000 */
[----:B------:R-:W-:Y:S01]  /*4e20*/  BPT.TRAP 0x1 ;  /* 0x000000040000795c */ /* 0x000fe20000300000 */
.L_x_104:
[C-C-:B------:R-:W-:Y:S01]  /*4e30*/  IMAD R7, R6.reuse, 0x8000, R15.reuse ;  /* 0x0000800006077824 */ /* 0x140fe200078e020f */
[----:B------:R-:W-:Y:S01]  /*4e40*/  R2UR UR34, R21 ;  /* 0x00000000152272ca */ /* 0x000fe200000e0000 */
[----:B------:R-:W-:Y:S01]  /*4e50*/  IMAD R15, R6, 0x4000, R15 ;  /* 0x00004000060f7824 */ /* 0x000fe200078e020f */
[----:B------:R-:W-:Y:S01]  /*4e60*/  R2UR UR33, R14 ;  /* 0x000000000e2172ca */ /* 0x000fe200000e0000 */
[----:B------:R-:W-:Y:S01]  /*4e70*/  VIADD R4, R4, 0xffffffff ;  /* 0xffffffff04047836 */ /* 0x000fe20000000000 */
[----:B------:R-:W-:Y:S01]  /*4e80*/  R2UR UR24, R7 ;  /* 0x00000000071872ca */ /* 0x000fe200000e0000 */
[----:B------:R-:W-:Y:S01]  /*4e90*/  UIADD3 UR6, UP0, UR22, 0xf0, URZ ;  /* 0x000000f016067890 */ /* 0x000fe2000ff1e03f */
[----:B------:R-:W-:Y:S01]  /*4ea0*/  R2UR UR8, R15 ;  /* 0x000000000f0872ca */ /* 0x000fe200000e0000 */
[----:B------:R-:W-:Y:S01]  /*4eb0*/  UIADD3 UR30, UP1, UR22, 0x1f0, URZ ;  /* 0x000001f0161e7890 */ /* 0x000fe2000ff3e03f */
[----:B------:R-:W-:Y:S01]  /*4ec0*/  R2UR UR36, R8 ;  /* 0x00000000082472ca */ /* 0x000fe200000e0000 */
[----:B------:R-:W-:Y:S01]  /*4ed0*/  UIADD3.X UR7, URZ, UR23, URZ, UP0, !UPT ;  /* 0x000000173f077290 */ /* 0x000fe200087fe43f */
[----:B------:R-:W-:Y:S01]  /*4ee0*/  R2UR UR35, R19 ;  /* 0x00000000132372ca */ /* 0x000fe200000e0000 */
[----:B------:R-:W-:Y:S01]  /*4ef0*/  UIADD3.X UR31, URZ, UR23, URZ, UP1, !UPT ;  /* 0x000000173f1f7290 */ /* 0x000fe20008ffe43f */
[----:B------:R-:W-:Y:S01]  /*4f00*/  R2UR UR19, R20 ;  /* 0x00000000141372ca */ /* 0x000fe200000e0000 */
[----:B------:R-:W-:Y:S01]  /*4f10*/  UIADD3 UR26, UR34, 0x20, URZ ;  /* 0x00000020221a7890 */ /* 0x000fe2000fffe03f */
[----:B------:R-:W-:Y:S01]  /*4f20*/  ISETP.GT.AND P3, PT, R4, 0x1, PT ;  /* 0x000000010400780c */ /* 0x000fe20003f64270 */
[----:B------:R-:W-:Y:S01]  /*4f30*/  VIADD R6, R6, 0x1 ;  /* 0x0000000106067836 */ /* 0x000fe20000000000 */
[----:B------:R-:W-:Y:S01]  /*4f40*/  UMOV UR14, 0x0 ;  /* 0x00000000000e7882 */ /* 0x000fe20000000000 */
[----:B------:R-:W-:Y:S01]  /*4f50*/  UIADD3 UR32, UR24, 0x180, URZ ;  /* 0x0000018018207890 */ /* 0x000fe2000fffe03f */
[----:B------:R-:W-:Y:S01]  /*4f60*/  VIADD R21, R21, 0x40 ;  /* 0x0000004015157836 */ /* 0x000fe20000000000 */
[----:B------:R-:W-:Y:S01]  /*4f70*/  UIADD3 UR24, UR24, 0x4180, URZ ;  /* 0x0000418018187890 */ /* 0x000fe2000fffe03f */
[----:B------:R-:W-:Y:S01]  /*4f80*/  ISETP.NE.AND P1, PT, R6, 0x7, PT ;  /* 0x000000070600780c */ /* 0x000fe20003f25270 */
[----:B------:R-:W-:-:S02]  /*4f90*/  UIADD3 UR16, UR8, 0x38180, URZ ;  /* 0x0003818008107890 */ /* 0x000fc4000fffe03f */
[----:B------:R-:W-:Y:S01]  /*4fa0*/  UIADD3 UR8, UR8, 0x3a180, URZ ;  /* 0x0003a18008087890 */ /* 0x000fe2000fffe03f */
[----:B------:R-:W-:Y:S01]  /*4fb0*/  SEL R14, RZ, 0x1, P1 ;  /* 0x00000001ff0e7807 */ /* 0x000fe20000800000 */
[----:B------:R-:W-:Y:S01]  /*4fc0*/  UMOV UR15, 0x10000000 ;  /* 0x10000000000f7882 */ /* 0x000fe20000000000 */
[----:B------:R-:W-:Y:S01]  /*4fd0*/  UMOV UR25, UR33 ;  /* 0x0000002100197c82 */ /* 0x000fe20008000000 */
[----:B------:R-:W-:Y:S01]  /*4fe0*/  UMOV UR28, UR36 ;  /* 0x00000024001c7c82 */ /* 0x000fe20008000000 */
[----:B------:R-:W-:Y:S01]  /*4ff0*/  UMOV UR27, UR35 ;  /* 0x00000023001b7c82 */ /* 0x000fe20008000000 */
[----:B------:R-:W-:Y:S01]  /*5000*/  UMOV UR17, UR33 ;  /* 0x0000002100117c82 */ /* 0x000fe20008000000 */
[----:B------:R-:W-:Y:S01]  /*5010*/  UMOV UR18, UR34 ;  /* 0x0000002200127c82 */ /* 0x000fe20008000000 */
[----:B------:R-:W-:Y:S01]  /*5020*/  UMOV UR20, UR36 ;  /* 0x0000002400147c82 */ /* 0x000fe20008000000 */
[----:B------:R0:W-:Y:S01]  /*5030*/  UTMALDG.3D [UR32], [UR6], desc[UR14] ;  /* 0x00000e20060075b4 */ /* 0x0001e20008011000 */
[----:B------:R-:W-:Y:S01]  /*5040*/  UMOV UR9, UR33 ;  /* 0x0000002100097c82 */ /* 0x000fe20008000000 */
[----:B------:R-:W-:Y:S01]  /*5050*/  UMOV UR11, UR19 ;  /* 0x00000013000b7c82 */ /* 0x000fe20008000000 */
[----:B------:R-:W-:Y:S01]  /*5060*/  UMOV UR12, UR36 ;  /* 0x00000024000c7c82 */ /* 0x000fe20008000000 */
[----:B------:R-:W-:Y:S01]  /*5070*/  UMOV UR10, UR26 ;  /* 0x0000001a000a7c82 */ /* 0x000fe20008000000 */
[----:B------:R-:W-:-:S02]  /*5080*/  LOP3.LUT R5, R5, R14, RZ, 0x3c, !PT ;  /* 0x0000000e05057212 */ /* 0x000fc400078e3cff */
[----:B------:R-:W-:Y:S01]  /*5090*/  SEL R6, R6, RZ, P1 ;  /* 0x000000ff06067207 */ /* 0x000fe20000800000 */
[----:B------:R0:W-:Y:S01]  /*50a0*/  UTMALDG.3D [UR24], [UR6], desc[UR14] ;  /* 0x00000e18060075b4 */ /* 0x0001e20008011000 */
[----:B------:R0:W-:Y:S01]  /*50b0*/  UTMALDG.3D [UR16], [UR30], desc[UR14] ;  /* 0x00000e101e0075b4 */ /* 0x0001e20008011000 */
[----:B------:R0:W-:Y:S02]  /*50c0*/  UTMALDG.3D [UR8], [UR30], desc[UR14] ;  /* 0x00000e081e0075b4 */ /* 0x0001e40008011000 */
[----:B0-----:R-:W-:Y:S05]  /*50d0*/  @P3 BRA `(.L_x_105) ;  /* 0xfffffffc00183947 */ /* 0x001fea000383ffff */
.L_x_101:
[----:B------:R-:W-:Y:S05]  /*50e0*/  BSYNC B1 ;  /* 0x0000000000017941 */ /* 0x000fea0003800000 */
.L_x_100:
[----:B------:R-:W-:Y:S01]  /*50f0*/  LOP3.LUT P4, RZ, R13, 0xff, RZ, 0xc0, !PT ;  /* 0x000000ff0dff7812 */ /* 0x000fe2000788c0ff */
[C---:B------:R-:W-:Y:S01]  /*5100*/  IMAD.IADD R12, R3.reuse, 0x1, R12 ;  /* 0x00000001030c7824 */ /* 0x040fe200078e020c */
[----:B------:R-:W-:Y:S01]  /*5110*/  ULDC.64 UR6, c[0x0][0x650] ;  /* 0x0001940000067ab9 */ /* 0x000fe20000000a00 */
[C---:B------:R-:W-:Y:S01]  /*5120*/  ISETP.GE.U32.AND P3, PT, R3.reuse, 0x7, PT ;  /* 0x000000070300780c */ /* 0x040fe20003f66070 */
[----:B------:R-:W-:Y:S01]  /*5130*/  BSSY B1, `(.L_x_106) ;  /* 0x000006c000017945 */ /* 0x000fe20003800000 */
[C---:B------:R-:W-:Y:S01]  /*5140*/  IMAD.WIDE.U32 R4, R12.reuse, 0x24924925, RZ ;  /* 0x249249250c047825 */ /* 0x040fe200078e00ff */
[C---:B------:R-:W-:Y:S02]  /*5150*/  ISETP.GT.U32.AND P1, PT, R12.reuse, 0x6, PT ;  /* 0x000000060c00780c */ /* 0x040fe40003f24070 */
[----:B------:R-:W-:Y:S01]  /*5160*/  PRMT R13, RZ, 0x7610, R13 ;  /* 0x00007610ff0d7816 */ /* 0x000fe2000000000d */
[----:B------:R-:W-:Y:S01]  /*5170*/  IMAD.IADD R4, R12, 0x1, -R5 ;  /* 0x000000010c047824 */ /* 0x000fe200078e0a05 */
[----:B------:R-:W-:Y:S01]  /*5180*/  ISETP.LT.U32.AND P1, PT, R3, 0x7, P1 ;  /* 0x000000070300780c */ /* 0x000fe20000f21070 */
[----:B------:R-:W-:-:S02]  /*5190*/  IMAD.MOV.U32 R19, RZ, RZ, -0x1 ;  /* 0xffffffffff137424 */ /* 0x000fc400078e00ff */
[----:B------:R-:W0:Y:S01]  /*51a0*/  @P4 S2R R7, SR_CgaCtaId ;  /* 0x0000000000074919 */ /* 0x000e220000008800 */
[----:B------:R-:W-:Y:S01]  /*51b0*/  @P4 MOV R6, 0x400 ;  /* 0x0000040000064802 */ /* 0x000fe20000000f00 */
[----:B------:R-:W-:Y:S01]  /*51c0*/  IMAD.MOV.U32 R20, RZ, RZ, -0x1 ;  /* 0xffffffffff147424 */ /* 0x000fe200078e00ff */
[----:B------:R-:W-:Y:S01]  /*51d0*/  LEA.HI R4, R4, R5, RZ, 0x1f ;  /* 0x0000000504047211 */ /* 0x000fe200078ff8ff */
[----:B------:R-:W-:-:S03]  /*51e0*/  IMAD.MOV.U32 R8, RZ, RZ, -0x1 ;  /* 0xffffffffff087424 */ /* 0x000fc600078e00ff */
[--C-:B------:R-:W-:Y:S02]  /*51f0*/  SHF.R.U32.HI R5, RZ, 0x2, R4.reuse ;  /* 0x00000002ff057819 */ /* 0x100fe40000011604 */
[----:B------:R-:W-:-:S03]  /*5200*/  PRMT R4, RZ, 0x7610, R4 ;  /* 0x00007610ff047816 */ /* 0x000fc60000000004 */
[----:B------:R-:W-:Y:S01]  /*5210*/  IMAD R12, R5, -0x7, R12 ;  /* 0xfffffff9050c7824 */ /* 0x000fe200078e020c */
[----:B0-----:R-:W-:Y:S02]  /*5220*/  @P4 LEA R6, R7, R6, 0x18 ;  /* 0x0000000607064211 */ /* 0x001fe400078ec0ff */
[----:B------:R-:W-:Y:S02]  /*5230*/  SEL R7, RZ, 0x1, !P1 ;  /* 0x00000001ff077807 */ /* 0x000fe40004800000 */
[----:B------:R-:W-:Y:S01]  /*5240*/  IADD3 R16, P1, R16, UR38, RZ ;  /* 0x0000002610107c10 */ /* 0x000fe2000ff3e0ff */
[----:B------:R0:W-:Y:S01]  /*5250*/  @P4 SYNCS.ARRIVE.TRANS64.A1T0 RZ, [R6+URZ+0x88], RZ ;  /* 0x000088ff06ff49a7 */ /* 0x0001e2000810003f */
[----:B------:R-:W-:Y:S02]  /*5260*/  LOP3.LUT R0, R0, R7, RZ, 0x3c, !PT ;  /* 0x0000000700007212 */ /* 0x000fe400078e3cff */
[----:B------:R-:W-:Y:S02]  /*5270*/  IADD3.X R17, R17, UR41, RZ, P1, !PT ;  /* 0x0000002911117c10 */ /* 0x000fe40008ffe4ff */
[----:B------:R-:W-:-:S02]  /*5280*/  ISETP.GE.U32.AND P1, PT, R16, UR6, PT ;  /* 0x0000000610007c0c */ /* 0x000fc4000bf26070 */
[----:B------:R-:W-:Y:S02]  /*5290*/  @P3 LOP3.LUT R0, R0, 0x1, R5, 0x78, !PT ;  /* 0x0000000100003812 */ /* 0x000fe400078e7805 */
[----:B------:R-:W-:-:S13]  /*52a0*/  ISETP.GE.U32.AND.EX P1, PT, R17, UR7, PT, P1 ;  /* 0x0000000711007c0c */ /* 0x000fda000bf26110 */
[----:B0-----:R-:W-:Y:S05]  /*52b0*/  @P1 BRA `(.L_x_107) ;  /* 0x00000004004c1947 */ /* 0x001fea0003800000 */
[----:B------:R-:W-:Y:S01]  /*52c0*/  ULDC.64 UR6, c[0x0][0x628] ;  /* 0x00018a0000067ab9 */ /* 0x000fe20000000a00 */
[----:B------:R-:W0:Y:S01]  /*52d0*/  S2R R15, SR_CTAID.X ;  /* 0x00000000000f7919 */ /* 0x000e220000002500 */
[----:B------:R-:W-:Y:S01]  /*52e0*/  ISETP.NE.U32.AND P1, PT, RZ, UR6, PT ;  /* 0x00000006ff007c0c */ /* 0x000fe2000bf25070 */
[----:B------:R-:W-:Y:S01]  /*52f0*/  ULDC UR9, c[0x0][0x630] ;  /* 0x00018c0000097ab9 */ /* 0x000fe20000000800 */
[----:B------:R-:W-:Y:S01]  /*5300*/  IMAD.MOV.U32 R4, RZ, RZ, R16 ;  /* 0x000000ffff047224 */ /* 0x000fe200078e0010 */
[----:B------:R-:W1:Y:S01]  /*5310*/  S2R R14, SR_CTAID.Y ;  /* 0x00000000000e7919 */ /* 0x000e620000002600 */
[----:B------:R-:W-:Y:S01]  /*5320*/  ISETP.NE.AND.EX P1, PT, RZ, UR7, PT, P1 ;  /* 0x00000007ff007c0c */ /* 0x000fe2000bf25310 */
[----:B------:R-:W-:-:S12]  /*5330*/  IMAD.MOV.U32 R5, RZ, RZ, R17 ;  /* 0x000000ffff057224 */ /* 0x000fd800078e0011 */
[----:B------:R-:W-:Y:S05]  /*5340*/  @!P1 BRA `(.L_x_108) ;  /* 0x0000000000289947 */ /* 0x000fea0003800000 */
[----:B------:R-:W-:Y:S02]  /*5350*/  ULDC UR8, c[0x0][0x634] ;  /* 0x00018d0000087ab9 */ /* 0x000fe40000000800 */
[----:B------:R-:W-:-:S05]  /*5360*/  IADD3 R9, P1, R16, UR8, RZ ;  /* 0x0000000810097c10 */ /* 0x000fca000ff3e0ff */
[----:B------:R-:W-:-:S04]  /*5370*/  IMAD.X R19, RZ, RZ, R17, P1 ;  /* 0x000000ffff137224 */ /* 0x000fc800008e0611 */
[----:B------:R-:W-:-:S04]  /*5380*/  IMAD.WIDE.U32 R6, R19, UR6, RZ ;  /* 0x0000000613067c25 */ /* 0x000fc8000f8e00ff */
[----:B------:R-:W-:-:S04]  /*5390*/  IMAD.WIDE.U32 R6, P1, R9, UR7, R6 ;  /* 0x0000000709067c25 */ /* 0x000fc8000f820006 */
[----:B------:R-:W-:-:S04]  /*53a0*/  IMAD.WIDE.U32 R8, R9, UR6, RZ ;  /* 0x0000000609087c25 */ /* 0x000fc8000f8e00ff */
[----:B------:R-:W-:Y:S01]  /*53b0*/  IMAD.X R5, RZ, RZ, RZ, P1 ;  /* 0x000000ffff057224 */ /* 0x000fe200008e06ff */
[----:B------:R-:W-:Y:S01]  /*53c0*/  IADD3 RZ, P1, R9, R6, RZ ;  /* 0x0000000609ff7210 */ /* 0x000fe20007f3e0ff */
[----:B------:R-:W-:-:S04]  /*53d0*/  IMAD.MOV.U32 R4, RZ, RZ, R7 ;  /* 0x000000ffff047224 */ /* 0x000fc800078e0007 */
[----:B------:R-:W-:-:S08]  /*53e0*/  IMAD.WIDE.U32.X R4, R19, UR7, R4, P1 ;  /* 0x0000000713047c25 */ /* 0x000fd000088e0404 */
.L_x_108:
[--C-:B------:R-:W-:Y:S01]  /*53f0*/  SHF.R.U64 R8, R4, UR9, R5.reuse ;  /* 0x0000000904087c19 */ /* 0x100fe20008001205 */
[----:B------:R-:W-:Y:S01]  /*5400*/  ULDC.64 UR6, c[0x0][0x620] ;  /* 0x0001880000067ab9 */ /* 0x000fe20000000a00 */
[----:B------:R-:W-:Y:S01]  /*5410*/  SHF.R.U32.HI R4, RZ, UR9, R5 ;  /* 0x00000009ff047c19 */ /* 0x000fe20008011605 */
[----:B------:R-:W2:Y:S01]  /*5420*/  LDC R24, c[0x0][0x144] ;  /* 0x00005100ff187b82 */ /* 0x000ea20000000800 */
[----:B------:R-:W-:Y:S01]  /*5430*/  IADD3 R7, P1, RZ, -R8, RZ ;  /* 0x80000008ff077210 */ /* 0x000fe20007f3e0ff */
[----:B------:R-:W-:Y:S01]  /*5440*/  ULDC.64 UR10, c[0x0][0x640] ;  /* 0x00019000000a7ab9 */ /* 0x000fe20000000a00 */
[----:B0-----:R-:W-:Y:S01]  /*5450*/  I2FP.F32.U32 R9, R15 ;  /* 0x0000000f00097245 */ /* 0x001fe20000201000 */
[----:B------:R-:W-:Y:S02]  /*5460*/  ULDC UR8, c[0x0][0x608] ;  /* 0x0001820000087ab9 */ /* 0x000fe40000000800 */
[----:B------:R-:W-:Y:S01]  /*5470*/  IMAD.X R4, RZ, RZ, ~R4, P1 ;  /* 0x000000ffff047224 */ /* 0x000fe200008e0e04 */
[----:B------:R-:W-:Y:S01]  /*5480*/  ISETP.NE.U32.AND P1, PT, RZ, UR10, PT ;  /* 0x0000000aff007c0c */ /* 0x000fe2000bf25070 */
[----:B------:R-:W0:Y:S02]  /*5490*/  LDC R21, c[0x0][0x148] ;  /* 0x00005200ff157b82 */ /* 0x000e240000000800 */
[----:B------:R-:W-:Y:S01]  /*54a0*/  IMAD R6, R4, UR6, RZ ;  /* 0x0000000604067c24 */ /* 0x000fe2000f8e02ff */
[----:B------:R-:W-:Y:S01]  /*54b0*/  ISETP.NE.AND.EX P1, PT, RZ, UR11, PT, P1 ;  /* 0x0000000bff007c0c */ /* 0x000fe2000bf25310 */
[----:B------:R-:W-:Y:S01]  /*54c0*/  IMAD.WIDE.U32 R4, R7, UR6, R16 ;  /* 0x0000000607047c25 */ /* 0x000fe2000f8e0010 */
[----:B------:R-:W-:-:S03]  /*54d0*/  ULDC UR6, c[0x0][0x150] ;  /* 0x0000540000067ab9 */ /* 0x000fc60000000800 */
[----:B------:R-:W-:Y:S02]  /*54e0*/  IMAD R7, R7, UR7, R6 ;  /* 0x0000000707077c24 */ /* 0x000fe4000f8e0206 */
[----:B------:R-:W-:Y:S01]  /*54f0*/  FMUL R6, R9, UR6 ;  /* 0x0000000609067c20 */ /* 0x000fe20008400000 */
[----:B------:R-:W-:Y:S01]  /*5500*/  ULDC UR6, c[0x0][0x618] ;  /* 0x0001860000067ab9 */ /* 0x000fe20000000800 */
[----:B------:R-:W-:Y:S01]  /*5510*/  ULDC UR7, c[0x0][0x154] ;  /* 0x0000550000077ab9 */ /* 0x000fe20000000800 */
[----:B------:R-:W-:-:S03]  /*5520*/  IMAD.IADD R5, R5, 0x1, R7 ;  /* 0x0000000105057824 */ /* 0x000fc600078e0207 */
[----:B------:R-:W3:Y:S02]  /*5530*/  F2I.U32.TRUNC.NTZ R6, R6 ;  /* 0x0000000600067305 */ /* 0x000ee4000020f000 */
[----:B------:R-:W-:Y:S02]  /*5540*/  SHF.R.U64 R9, R4, UR6, R5 ;  /* 0x0000000604097c19 */ /* 0x000fe40008001205 */
[----:B-1----:R-:W-:-:S05]  /*5550*/  I2FP.F32.U32 R4, R14 ;  /* 0x0000000e00047245 */ /* 0x002fca0000201000 */
[----:B------:R-:W-:Y:S01]  /*5560*/  FMUL R22, R4, UR7 ;  /* 0x0000000704167c20 */ /* 0x000fe20008400000 */
[----:B------:R-:W-:Y:S01]  /*5570*/  SHF.R.U32.HI R4, RZ, UR6, R5 ;  /* 0x00000006ff047c19 */ /* 0x000fe20008011605 */
[----:B------:R-:W-:-:S03]  /*5580*/  ULDC UR6, c[0x0][0x658] ;  /* 0x0001960000067ab9 */ /* 0x000fc60000000800 */
[--C-:B------:R-:W-:Y:S01]  /*5590*/  SHF.R.U64 R20, R9, UR8, R4.reuse ;  /* 0x0000000809147c19 */ /* 0x100fe20008001204 */
[----:B------:R-:W1:Y:S01]  /*55a0*/  F2I.U32.TRUNC.NTZ R22, R22 ;  /* 0x0000001600167305 */ /* 0x000e62000020f000 */
[----:B------:R-:W-:Y:S01]  /*55b0*/  SHF.R.U32.HI R5, RZ, UR8, R4 ;  /* 0x00000008ff057c19 */ /* 0x000fe20008011604 */
[----:B---3--:R-:W-:-:S03]  /*55c0*/  IMAD.MOV R6, RZ, RZ, -R6 ;  /* 0x000000ffff067224 */ /* 0x008fc600078e0a06 */
[----:B------:R-:W-:Y:S01]  /*55d0*/  SHF.R.U64 R19, R20, UR6, R5 ;  /* 0x0000000614137c19 */ /* 0x000fe20008001205 */
[----:B--2---:R-:W-:Y:S01]  /*55e0*/  IMAD R15, R24, R6, R15 ;  /* 0x00000006180f7224 */ /* 0x004fe200078e020f */
[----:B------:R-:W-:-:S03]  /*55f0*/  SHF.R.U32.HI R23, RZ, UR6, R5 ;  /* 0x00000006ff177c19 */ /* 0x000fc60008011605 */
[----:B------:R-:W-:Y:S02]  /*5600*/  IMAD.MOV.U32 R4, RZ, RZ, R19 ;  /* 0x000000ffff047224 */ /* 0x000fe400078e0013 */
[----:B------:R-:W-:Y:S01]  /*5610*/  IMAD.MOV.U32 R5, RZ, RZ, R23 ;  /* 0x000000ffff057224 */ /* 0x000fe200078e0017 */
[----:B-1----:R-:W-:Y:S06]  /*5620*/  @!P1 BRA `(.L_x_109) ;  /* 0x0000000000289947 */ /* 0x002fec0003800000 */
[----:B------:R-:W-:Y:S02]  /*5630*/  ULDC UR6, c[0x0][0x64c] ;  /* 0x0001930000067ab9 */ /* 0x000fe40000000800 */
[----:B------:R-:W-:-:S05]  /*5640*/  IADD3 R5, P1, R19, UR6, RZ ;  /* 0x0000000613057c10 */ /* 0x000fca000ff3e0ff */
[----:B------:R-:W-:-:S04]  /*5650*/  IMAD.X R23, RZ, RZ, R23, P1 ;  /* 0x000000ffff177224 */ /* 0x000fc800008e0617 */
[----:B------:R-:W-:-:S04]  /*5660*/  IMAD.WIDE.U32 R6, R23, UR10, RZ ;  /* 0x0000000a17067c25 */ /* 0x000fc8000f8e00ff */
[----:B------:R-:W-:-:S04]  /*5670*/  IMAD.WIDE.U32 R6, P1, R5, UR11, R6 ;  /* 0x0000000b05067c25 */ /* 0x000fc8000f820006 */
[----:B------:R-:W-:-:S04]  /*5680*/  IMAD.WIDE.U32 R4, R5, UR10, RZ ;  /* 0x0000000a05047c25 */ /* 0x000fc8000f8e00ff */
[----:B------:R-:W-:Y:S01]  /*5690*/  IMAD.MOV.U32 R4, RZ, RZ, R7 ;  /* 0x000000ffff047224 */ /* 0x000fe200078e0007 */
[----:B------:R-:W-:Y:S01]  /*56a0*/  IADD3 RZ, P3, R5, R6, RZ ;  /* 0x0000000605ff7210 */ /* 0x000fe20007f7e0ff */
[----:B------:R-:W-:-:S04]  /*56b0*/  IMAD.X R5, RZ, RZ, RZ, P1 ;  /* 0x000000ffff057224 */ /* 0x000fc800008e06ff */
[----:B------:R-:W-:-:S08]  /*56c0*/  IMAD.WIDE.U32.X R4, R23, UR11, R4, P3 ;  /* 0x0000000b17047c25 */ /* 0x000fd000098e0404 */
.L_x_109:
[----:B------:R-:W-:Y:S01]  /*56d0*/  ISETP.NE.AND P1, PT, R2, 0x1, PT ;  /* 0x000000010200780c */ /* 0x000fe20003f25270 */
[----:B------:R-:W-:Y:S01]  /*56e0*/  ULDC UR6, c[0x0][0x648] ;  /* 0x0001920000067ab9 */ /* 0x000fe20000000800 */
[----:B------:R-:W-:Y:S01]  /*56f0*/  LOP3.LUT R20, R20, UR13, RZ, 0xc0, !PT ;  /* 0x0000000d14147c12 */ /* 0x000fe2000f8ec0ff */
[----:B------:R-:W-:Y:S01]  /*5700*/  IMAD.MOV R22, RZ, RZ, -R22 ;  /* 0x000000ffff167224 */ /* 0x000fe200078e0a16 */
[----:B------:R-:W-:Y:S01]  /*5710*/  SHF.R.U64 R5, R4, UR6, R5 ;  /* 0x0000000604057c19 */ /* 0x000fe20008001205 */
[----:B------:R-:W-:Y:S01]  /*5720*/  ULDC UR6, c[0x0][0x638] ;  /* 0x00018e0000067ab9 */ /* 0x000fe20000000800 */
[----:B------:R-:W-:Y:S01]  /*5730*/  LOP3.LUT R6, R9, UR4, RZ, 0xc0, !PT ;  /* 0x0000000409067c12 */ /* 0x000fe2000f8ec0ff */
[----:B------:R-:W-:Y:S02]  /*5740*/  ULDC UR7, c[0x0][0x610] ;  /* 0x0001840000077ab9 */ /* 0x000fe40000000800 */
[----:B------:R-:W-:Y:S02]  /*5750*/  IMAD.MOV R4, RZ, RZ, -R5 ;  /* 0x000000ffff047224 */ /* 0x000fe400078e0a05 */
[----:B------:R-:W-:-:S02]  /*5760*/  IMAD R20, R5, UR5, R20 ;  /* 0x0000000505147c24 */ /* 0x000fc4000f8e0214 */
[----:B0-----:R-:W-:Y:S02]  /*5770*/  @P1 IMAD R15, R21, R22, R14 ;  /* 0x00000016150f1224 */ /* 0x001fe400078e020e */
[----:B------:R-:W-:Y:S01]  /*5780*/  IMAD R19, R4, UR6, R19 ;  /* 0x0000000604137c24 */ /* 0x000fe2000f8e0213 */
[----:B------:R-:W-:Y:S01]  /*5790*/  ULDC UR6, c[0x0][0x600] ;  /* 0x0001800000067ab9 */ /* 0x000fe20000000800 */
[----:B------:R-:W-:Y:S02]  /*57a0*/  IMAD R15, R20, UR7, R15 ;  /* 0x00000007140f7c24 */ /* 0x000fe4000f8e020f */
[----:B------:R-:W-:Y:S02]  /*57b0*/  IMAD R6, R19, UR6, R6 ;  /* 0x0000000613067c24 */ /* 0x000fe4000f8e0206 */
[----:B------:R-:W-:-:S03]  /*57c0*/  IMAD.MOV.U32 R4, RZ, RZ, 0x1 ;  /* 0x00000001ff047424 */ /* 0x000fc600078e00ff */
[----:B------:R-:W-:Y:S02]  /*57d0*/  SEL R20, R6, R15, !P1 ;  /* 0x0000000f06147207 */ /* 0x000fe40004800000 */
[----:B------:R-:W-:-:S07]  /*57e0*/  SEL R19, R15, R6, !P1 ;  /* 0x000000060f137207 */ /* 0x000fce0004800000 */
.L_x_107:
[----:B------:R-:W-:Y:S05]  /*57f0*/  BSYNC B1 ;  /* 0x0000000000017941 */ /* 0x000fea0003800000 */
.L_x_106:
[----:B------:R-:W-:-:S13]  /*5800*/  LOP3.LUT P1, RZ, R4, 0xff, RZ, 0xc0, !PT ;  /* 0x000000ff04ff7812 */ /* 0x000fda000782c0ff */
[----:B------:R-:W-:Y:S05]  /*5810*/  @P1 BRA `(.L_x_110) ;  /* 0xfffffff400141947 */ /* 0x000fea000383ffff */
[----:B------:R-:W-:Y:S05]  /*5820*/  BSYNC B0 ;  /* 0x0000000000007941 */ /* 0x000fea0003800000 */
.L_x_98:
[----:B------:R-:W-:-:S03]  /*5830*/  UMOV UR6, 0xffffffff ;  /* 0xffffffff00067882 */ /* 0x000fc60000000000 */
[----:B------:R-:W-:Y:S05]  /*5840*/  BRA.DIV UR6, `(.L_x_111) ;  /* 0x0000000606847947 */ /* 0x000fea000b800000 */
[----:B------:R-:W-:-:S13]  /*5850*/  ELECT P6, URZ, PT ;  /* 0x00000000003f782f */ /* 0x000fda00038c0000 */
.L_x_128:
[----:B------:R-:W-:Y:S04]  /*5860*/  BSSY B0, `(.L_x_112) ;  /* 0x0000046000007945 */ /* 0x000fe80003800000 */
[----:B------:R-:W-:Y:S05]  /*5870*/  @!P6 BRA `(.L_x_113) ;  /* 0x000000040010e947 */ /* 0x000fea0003800000 */
[----:B------:R-:W-:-:S04]  /*5880*/  LOP3.LUT R18, R18, 0x2, RZ, 0xfc, !PT ;  /* 0x0000000212127812 */ /* 0x000fc800078efcff */
[----:B------:R-:W-:-:S13]  /*5890*/  ISETP.NE.AND P0, PT, R18, 0x3, PT ;  /* 0x000000031200780c */ /* 0x000fda0003f05270 */
[----:B------:R-:W-:Y:S05]  /*58a0*/  @!P0 BRA `(.L_x_114) ;  /* 0x0000000000048947 */ /* 0x000fea0003800000 */
[----:B------:R-:W-:Y:S01]  /*58b0*/  BPT.TRAP 0x1 ;  /* 0x000000040000795c */ /* 0x000fe20000300000 */
.L_x_114:
[----:B------:R-:W0:Y:S01]  /*58c0*/  S2R R3, SR_CgaCtaId ;  /* 0x0000000000037919 */ /* 0x000e220000008800 */
[----:B------:R-:W-:-:S04]  /*58d0*/  MOV R2, 0x400 ;  /* 0x0000040000027802 */ /* 0x000fc80000000f00 */
[----:B0-----:R-:W-:Y:S02]  /*58e0*/  LEA R3, R3, R2, 0x18 ;  /* 0x0000000203037211 */ /* 0x001fe400078ec0ff */
[----:B------:R-:W-:-:S03]  /*58f0*/  SHF.L.U32 R2, R0, 0x1f, RZ ;  /* 0x0000001f00027819 */ /* 0x000fc600000006ff */
[----:B------:R-:W-:-:S04]  /*5900*/  VIADD R3, R3, 0x38 ;  /* 0x0000003803037836 */ /* 0x000fc80000000000 */
[C---:B------:R-:W-:Y:S02]  /*5910*/  IMAD R7, R12.reuse, 0x8, R3 ;  /* 0x000000080c077824 */ /* 0x040fe400078e0203 */
[----:B------:R-:W-:Y:S02]  /*5920*/  VIADD R12, R12, 0x1 ;  /* 0x000000010c0c7836 */ /* 0x000fe40000000000 */
[----:B------:R-:W0:Y:S03]  /*5930*/  SYNCS.PHASECHK.TRANS64.TRYWAIT P0, [R7+URZ], R2 ;  /* 0x00000002070075a7 */ /* 0x000e26000800017f */
[----:B------:R-:W-:-:S04]  /*5940*/  ISETP.NE.AND P1, PT, R12, 0x7, PT ;  /* 0x000000070c00780c */ /* 0x000fc80003f25270 */
[----:B------:R-:W-:Y:S02]  /*5950*/  SEL R5, RZ, 0x1, P1 ;  /* 0x00000001ff057807 */ /* 0x000fe40000800000 */
[----:B------:R-:W-:Y:S02]  /*5960*/  SEL R12, R12, RZ, P1 ;  /* 0x000000ff0c0c7207 */ /* 0x000fe40000800000 */
[----:B------:R-:W-:-:S03]  /*5970*/  LOP3.LUT R5, R0, R5, RZ, 0x3c, !PT ;  /* 0x0000000500057212 */ /* 0x000fc600078e3cff */
[----:B------:R-:W-:Y:S01]  /*5980*/  IMAD R9, R12, 0x8, R3 ;  /* 0x000000080c097824 */ /* 0x000fe200078e0203 */
[----:B------:R-:W-:Y:S01]  /*5990*/  SHF.L.U32 R4, R5, 0x1f, RZ ;  /* 0x0000001f05047819 */ /* 0x000fe200000006ff */
[----:B0-----:R-:W-:Y:S06]  /*59a0*/  @!P0 BRA `(.L_x_115) ;  /* 0x00000004004c8947 */ /* 0x001fec0003800000 */
.L_x_129:
[----:B------:R-:W1:Y:S01]  /*59b0*/  SYNCS.PHASECHK.TRANS64.TRYWAIT P0, [R9+URZ], R4 ;  /* 0x00000004090075a7 */ /* 0x000e62000800017f */
[----:B------:R-:W-:-:S05]  /*59c0*/  VIADD R0, R12, 0x1 ;  /* 0x000000010c007836 */ /* 0x000fca0000000000 */
[----:B------:R-:W-:-:S04]  /*59d0*/  ISETP.NE.AND P1, PT, R0, 0x7, PT ;  /* 0x000000070000780c */ /* 0x000fc80003f25270 */
[----:B0-----:R-:W-:Y:S02]  /*59e0*/  SEL R2, RZ, 0x1, P1 ;  /* 0x00000001ff027807 */ /* 0x001fe40000800000 */
[----:B------:R-:W-:Y:S02]  /*59f0*/  SEL R0, R0, RZ, P1 ;  /* 0x000000ff00007207 */ /* 0x000fe40000800000 */
[----:B------:R-:W-:-:S03]  /*5a00*/  LOP3.LUT R7, R5, R2, RZ, 0x3c, !PT ;  /* 0x0000000205077212 */ /* 0x000fc600078e3cff */
[----:B------:R-:W-:Y:S01]  /*5a10*/  IMAD R6, R0, 0x8, R3 ;  /* 0x0000000800067824 */ /* 0x000fe200078e0203 */
[----:B------:R-:W-:Y:S01]  /*5a20*/  SHF.L.U32 R5, R7, 0x1f, RZ ;  /* 0x0000001f07057819 */ /* 0x000fe200000006ff */
[----:B-1----:R-:W-:Y:S06]  /*5a30*/  @!P0 BRA `(.L_x_116) ;  /* 0x00000004003c8947 */ /* 0x002fec0003800000 */
.L_x_130:
[----:B------:R-:W1:Y:S01]  /*5a40*/  SYNCS.PHASECHK.TRANS64.TRYWAIT P0, [R6+URZ], R5 ;  /* 0x00000005060075a7 */ /* 0x000e62000800017f */
[----:B------:R-:W-:-:S05]  /*5a50*/  VIADD R0, R0, 0x1 ;  /* 0x0000000100007836 */ /* 0x000fca0000000000 */
[----:B------:R-:W-:-:S04]  /*5a60*/  ISETP.NE.AND P1, PT, R0, 0x7, PT ;  /* 0x000000070000780c */ /* 0x000fc80003f25270 */
[----:B------:R-:W-:Y:S02]  /*5a70*/  SEL R2, RZ, 0x1, P1 ;  /* 0x00000001ff027807 */ /* 0x000fe40000800000 */
[----:B------:R-:W-:Y:S02]  /*5a80*/  SEL R0, R0, RZ, P1 ;  /* 0x000000ff00007207 */ /* 0x000fe40000800000 */
[----:B------:R-:W-:-:S03]  /*5a90*/  LOP3.LUT R7, R7, R2, RZ, 0x3c, !PT ;  /* 0x0000000207077212 */ /* 0x000fc600078e3cff */
[----:B0-----:R-:W-:Y:S01]  /*5aa0*/  IMAD R9, R0, 0x8, R3 ;  /* 0x0000000800097824 */ /* 0x001fe200078e0203 */
[----:B------:R-:W-:Y:S01]  /*5ab0*/  SHF.L.U32 R4, R7, 0x1f, RZ ;  /* 0x0000001f07047819 */ /* 0x000fe200000006ff */
[----:B-1----:R-:W-:Y:S06]  /*5ac0*/  @!P0 BRA `(.L_x_117) ;  /* 0x00000004002c8947 */ /* 0x002fec0003800000 */
.L_x_131:
        /* <DEDUP_REMOVED lines=9> */
.L_x_132:
        /* <DEDUP_REMOVED lines=9> */
.L_x_133:
[----:B------:R-:W1:Y:S01]  /*5bf0*/  SYNCS.PHASECHK.TRANS64.TRYWAIT P0, [R9+URZ], R4 ;  /* 0x00000004090075a7 */ /* 0x000e62000800017f */
[----:B------:R-:W-:-:S05]  /*5c00*/  VIADD R0, R0, 0x1 ;  /* 0x0000000100007836 */ /* 0x000fca0000000000 */
[----:B------:R-:W-:-:S04]  /*5c10*/  ISETP.NE.AND P1, PT, R0, 0x7, PT ;  /* 0x000000070000780c */ /* 0x000fc80003f25270 */
[----:B------:R-:W-:Y:S02]  /*5c20*/  SEL R2, RZ, 0x1, P1 ;  /* 0x00000001ff027807 */ /* 0x000fe40000800000 */
[----:B------:R-:W-:Y:S02]  /*5c30*/  SEL R0, R0, RZ, P1 ;  /* 0x000000ff00007207 */ /* 0x000fe40000800000 */
[----:B------:R-:W-:Y:S01]  /*5c40*/  LOP3.LUT R2, R7, R2, RZ, 0x3c, !PT ;  /* 0x0000000207027212 */ /* 0x000fe200078e3cff */
[----:B-1----:R-:W-:Y:S06]  /*5c50*/  @!P0 BRA `(.L_x_120) ;  /* 0x0000000400048947 */ /* 0x002fec0003800000 */
.L_x_134:
[----:B------:R-:W-:Y:S01]  /*5c60*/  IMAD R3, R0, 0x8, R3 ;  /* 0x0000000800037824 */ /* 0x000fe200078e0203 */
[----:B------:R-:W-:-:S07]  /*5c70*/  SHF.L.U32 R0, R2, 0x1f, RZ ;  /* 0x0000001f02007819 */ /* 0x000fce00000006ff */
.L_x_121:
[----:B--2---:R2:W3:Y:S02]  /*5c80*/  SYNCS.PHASECHK.TRANS64.TRYWAIT P0, [R3+URZ], R0 ;  /* 0x00000000030075a7 */ /* 0x0044e4000800017f */
[----:B---3--:R-:W-:Y:S05]  /*5c90*/  @!P0 NANOSLEEP.SYNCS 0x989680 ;  /* 0x009896800000895d */ /* 0x008fea0003900000 */
[----:B------:R-:W3:Y:S02]  /*5ca0*/  @!P0 SYNCS.PHASECHK.TRANS64 P0, [R3+URZ], R0 ;  /* 0x00000000030085a7 */ /* 0x000ee4000800007f */
[----:B---3--:R-:W-:Y:S05]  /*5cb0*/  @!P0 BRA `(.L_x_121) ;  /* 0xfffffffc00f08947 */ /* 0x008fea000383ffff */
.L_x_113:
[----:B------:R-:W-:Y:S05]  /*5cc0*/  BSYNC B0 ;  /* 0x0000000000007941 */ /* 0x000fea0003800000 */
.L_x_112:
[----:B------:R-:W-:Y:S05]  /*5cd0*/  EXIT ;  /* 0x000000000000794d */ /* 0x000fea0003800000 */
.L_x_17:
[----:B-1----:R1:W2:Y:S02]  /*5ce0*/  SYNCS.PHASECHK.TRANS64.TRYWAIT P1, [R3+URZ], R0 ;  /* 0x00000000030075a7 */ /* 0x0022a4000802017f */
[----:B--2---:R-:W-:Y:S05]  /*5cf0*/  @!P1 NANOSLEEP.SYNCS 0x989680 ;  /* 0x009896800000995d */ /* 0x004fea0003900000 */
[----:B------:R-:W2:Y:S02]  /*5d00*/  @!P1 SYNCS.PHASECHK.TRANS64 P1, [R3+URZ], R0 ;  /* 0x00000000030095a7 */ /* 0x000ea4000802007f */
[----:B--2---:R-:W-:Y:S05]  /*5d10*/  @!P1 BRA `(.L_x_17) ;  /* 0xfffffffc00f09947 */ /* 0x004fea000383ffff */
[----:B------:R-:W-:Y:S05]  /*5d20*/  BRA `(.L_x_16) ;  /* 0xffffffb400f87947 */ /* 0x000fea000383ffff */
.L_x_22:
[----:B-1----:R-:W-:-:S04]  /*5d30*/  IMAD.U32 R4, RZ, RZ, UR8 ;  /* 0x00000008ff047e24 */ /* 0x002fc8000f8e00ff */
[----:B------:R1:W2:Y:S03]  /*5d40*/  SYNCS.PHASECHK.TRANS64.TRYWAIT P1, [R4+URZ], R3 ;  /* 0x00000003040075a7 */ /* 0x0002a6000802017f */
[----:B--2---:R-:W-:Y:S05]  /*5d50*/  @!P1 NANOSLEEP.SYNCS 0x989680 ;  /* 0x009896800000995d */ /* 0x004fea0003900000 */
[----:B------:R-:W2:Y:S02]  /*5d60*/  @!P1 SYNCS.PHASECHK.TRANS64 P1, [R4+URZ], R3 ;  /* 0x00000003040095a7 */ /* 0x000ea4000802007f */
[----:B--2---:R-:W-:Y:S05]  /*5d70*/  @!P1 BRA `(.L_x_22) ;  /* 0xfffffffc00ec9947 */ /* 0x004fea000383ffff */
[----:B------:R-:W-:Y:S05]  /*5d80*/  BRA `(.L_x_21) ;  /* 0xffffffbc00347947 */ /* 0x000fea000383ffff */
.L_x_99:
[----:B------:R-:W-:Y:S01]  /*5d90*/  BSSY B1, `(.L_x_122) ;  /* 0x0000006000017945 */ /* 0x000fe20003800000 */
[----:B------:R-:W-:-:S07]  /*5da0*/  IMAD.MOV.U32 R15, RZ, RZ, -0x1 ;  /* 0xffffffffff0f7424 */ /* 0x000fce00078e00ff */
[----:B------:R-:W-:Y:S05]  /*5db0*/  WARPSYNC.COLLECTIVE R15, `(.L_x_123) ;  /* 0x000000000f0c7348 */ /* 0x000fea0003c00000 */
[----:B------:R-:W-:Y:S02]  /*5dc0*/  ELECT P6, UR62, PT ;  /* 0x00000000003e782f */ /* 0x000fe400038c0000 */
[----:B------:R-:W-:Y:S01]  /*5dd0*/  MOV R14, UR62 ;  /* 0x0000003e000e7c02 */ /* 0x000fe20008000f00 */
[----:B------:R-:W-:Y:S10]  /*5de0*/  ENDCOLLECTIVE ;  /* 0x000000000000791b */ /* 0x000ff40003800000 */
.L_x_123:
[----:B------:R-:W-:Y:S05]  /*5df0*/  BSYNC B1 ;  /* 0x0000000000017941 */ /* 0x000fea0003800000 */
.L_x_122:
[----:B------:R-:W-:Y:S05]  /*5e00*/  BRA `(.L_x_124) ;  /* 0xffffffec00a47947 */ /* 0x000fea000383ffff */
.L_x_102:
[----:B0-----:R0:W1:Y:S02]  /*5e10*/  SYNCS.PHASECHK.TRANS64.TRYWAIT P1, [R14+URZ+0x38], R7 ;  /* 0x000038070e0075a7 */ /* 0x001064000802017f */
[----:B-1----:R-:W-:Y:S05]  /*5e20*/  @!P1 NANOSLEEP.SYNCS 0x989680 ;  /* 0x009896800000995d */ /* 0x002fea0003900000 */
[----:B------:R-:W1:Y:S02]  /*5e30*/  @!P1 SYNCS.PHASECHK.TRANS64 P1, [R14+URZ+0x38], R7 ;  /* 0x000038070e0095a7 */ /* 0x000e64000802007f */
[----:B-1----:R-:W-:Y:S05]  /*5e40*/  @!P1 BRA `(.L_x_102) ;  /* 0xfffffffc00f09947 */ /* 0x002fea000383ffff */
[----:B------:R-:W-:Y:S05]  /*5e50*/  BRA `(.L_x_125) ;  /* 0xffffffec00d87947 */ /* 0x000fea000383ffff */
.L_x_111:
[----:B------:R-:W-:Y:S01]  /*5e60*/  BSSY B0, `(.L_x_126) ;  /* 0x0000006000007945 */ /* 0x000fe20003800000 */
[----:B------:R-:W-:-:S07]  /*5e70*/  IMAD.MOV.U32 R15, RZ, RZ, -0x1 ;  /* 0xffffffffff0f7424 */ /* 0x000fce00078e00ff */
[----:B------:R-:W-:Y:S05]  /*5e80*/  WARPSYNC.COLLECTIVE R15, `(.L_x_127) ;  /* 0x000000000f0c7348 */ /* 0x000fea0003c00000 */
[----:B------:R-:W-:Y:S02]  /*5e90*/  ELECT P6, UR62, PT ;  /* 0x00000000003e782f */ /* 0x000fe400038c0000 */
[----:B------:R-:W-:Y:S01]  /*5ea0*/  MOV R14, UR62 ;  /* 0x0000003e000e7c02 */ /* 0x000fe20008000f00 */
[----:B------:R-:W-:Y:S10]  /*5eb0*/  ENDCOLLECTIVE ;  /* 0x000000000000791b */ /* 0x000ff40003800000 */
.L_x_127:
[----:B------:R-:W-:Y:S05]  /*5ec0*/  BSYNC B0 ;  /* 0x0000000000007941 */ /* 0x000fea0003800000 */
.L_x_126:
[----:B------:R-:W-:Y:S05]  /*5ed0*/  BRA `(.L_x_128) ;  /* 0xfffffff800607947 */ /* 0x000fea000383ffff */
.L_x_115:
[----:B0-----:R0:W1:Y:S02]  /*5ee0*/  SYNCS.PHASECHK.TRANS64.TRYWAIT P0, [R7+URZ], R2 ;  /* 0x00000002070075a7 */ /* 0x001064000800017f */
[----:B-1----:R-:W-:Y:S05]  /*5ef0*/  @!P0 NANOSLEEP.SYNCS 0x989680 ;  /* 0x009896800000895d */ /* 0x002fea0003900000 */
[----:B------:R-:W1:Y:S02]  /*5f00*/  @!P0 SYNCS.PHASECHK.TRANS64 P0, [R7+URZ], R2 ;  /* 0x00000002070085a7 */ /* 0x000e64000800007f */
[----:B-1----:R-:W-:Y:S05]  /*5f10*/  @!P0 BRA `(.L_x_115) ;  /* 0xfffffffc00f08947 */ /* 0x002fea000383ffff */
[----:B------:R-:W-:Y:S05]  /*5f20*/  BRA `(.L_x_129) ;  /* 0xfffffff800a07947 */ /* 0x000fea000383ffff */
.L_x_116:
[----:B0-----:R0:W1:Y:S02]  /*5f30*/  SYNCS.PHASECHK.TRANS64.TRYWAIT P0, [R9+URZ], R4 ;  /* 0x00000004090075a7 */ /* 0x001064000800017f */
[----:B-1----:R-:W-:Y:S05]  /*5f40*/  @!P0 NANOSLEEP.SYNCS 0x989680 ;  /* 0x009896800000895d */ /* 0x002fea0003900000 */
[----:B------:R-:W1:Y:S02]  /*5f50*/  @!P0 SYNCS.PHASECHK.TRANS64 P0, [R9+URZ], R4 ;  /* 0x00000004090085a7 */ /* 0x000e64000800007f */
[----:B-1----:R-:W-:Y:S05]  /*5f60*/  @!P0 BRA `(.L_x_116) ;  /* 0xfffffffc00f08947 */ /* 0x002fea000383ffff */
[----:B------:R-:W-:Y:S05]  /*5f70*/  BRA `(.L_x_130) ;  /* 0xfffffff800b07947 */ /* 0x000fea000383ffff */
.L_x_117:
[----:B0-----:R0:W1:Y:S02]  /*5f80*/  SYNCS.PHASECHK.TRANS64.TRYWAIT P0, [R6+URZ], R5 ;  /* 0x00000005060075a7 */ /* 0x001064000800017f */
[----:B-1----:R-:W-:Y:S05]  /*5f90*/  @!P0 NANOSLEEP.SYNCS 0x989680 ;  /* 0x009896800000895d */ /* 0x002fea0003900000 */
[----:B------:R-:W1:Y:S02]  /*5fa0*/  @!P0 SYNCS.PHASECHK.TRANS64 P0, [R6+URZ], R5 ;  /* 0x00000005060085a7 */ /* 0x000e64000800007f */
[----:B-1----:R-:W-:Y:S05]  /*5fb0*/  @!P0 BRA `(.L_x_117) ;  /* 0xfffffffc00f08947 */ /* 0x002fea000383ffff */
[----:B------:R-:W-:Y:S05]  /*5fc0*/  BRA `(.L_x_131) ;  /* 0xfffffff800c07947 */ /* 0x000fea000383ffff */
.L_x_118:
[----:B0-----:R0:W1:Y:S02]  /*5fd0*/  SYNCS.PHASECHK.TRANS64.TRYWAIT P0, [R9+URZ], R4 ;  /* 0x00000004090075a7 */ /* 0x001064000800017f */
[----:B-1----:R-:W-:Y:S05]  /*5fe0*/  @!P0 NANOSLEEP.SYNCS 0x989680 ;  /* 0x009896800000895d */ /* 0x002fea0003900000 */
[----:B------:R-:W1:Y:S02]  /*5ff0*/  @!P0 SYNCS.PHASECHK.TRANS64 P0, [R9+URZ], R4 ;  /* 0x00000004090085a7 */ /* 0x000e64000800007f */
[----:B-1----:R-:W-:Y:S05]  /*6000*/  @!P0 BRA `(.L_x_118) ;  /* 0xfffffffc00f08947 */ /* 0x002fea000383ffff */
[----:B------:R-:W-:Y:S05]  /*6010*/  BRA `(.L_x_132) ;  /* 0xfffffff800d07947 */ /* 0x000fea000383ffff */
.L_x_119:
[----:B0-----:R0:W1:Y:S02]  /*6020*/  SYNCS.PHASECHK.TRANS64.TRYWAIT P0, [R6+URZ], R5 ;  /* 0x00000005060075a7 */ /* 0x001064000800017f */
[----:B-1----:R-:W-:Y:S05]  /*6030*/  @!P0 NANOSLEEP.SYNCS 0x989680 ;  /* 0x009896800000895d */ /* 0x002fea0003900000 */
[----:B------:R-:W1:Y:S02]  /*6040*/  @!P0 SYNCS.PHASECHK.TRANS64 P0, [R6+URZ], R5 ;  /* 0x00000005060085a7 */ /* 0x000e64000800007f */
[----:B-1----:R-:W-:Y:S05]  /*6050*/  @!P0 BRA `(.L_x_119) ;  /* 0xfffffffc00f08947 */ /* 0x002fea000383ffff */
[----:B------:R-:W-:Y:S05]  /*6060*/  BRA `(.L_x_133) ;  /* 0xfffffff800e07947 */ /* 0x000fea000383ffff */
.L_x_120:
[----:B-1----:R1:W2:Y:S02]  /*6070*/  SYNCS.PHASECHK.TRANS64.TRYWAIT P0, [R9+URZ], R4 ;  /* 0x00000004090075a7 */ /* 0x0022a4000800017f */
[----:B--2---:R-:W-:Y:S05]  /*6080*/  @!P0 NANOSLEEP.SYNCS 0x989680 ;  /* 0x009896800000895d */ /* 0x004fea0003900000 */
[----:B------:R-:W2:Y:S02]  /*6090*/  @!P0 SYNCS.PHASECHK.TRANS64 P0, [R9+URZ], R4 ;  /* 0x00000004090085a7 */ /* 0x000ea4000800007f */
[----:B--2---:R-:W-:Y:S05]  /*60a0*/  @!P0 BRA `(.L_x_120) ;  /* 0xfffffffc00f08947 */ /* 0x004fea000383ffff */
[----:B------:R-:W-:Y:S05]  /*60b0*/  BRA `(.L_x_134) ;  /* 0xfffffff800e87947 */ /* 0x000fea000383ffff */
.L_x_135:
[----:B------:R-:W-:-:S00]  /*60c0*/  BRA `(.L_x_135) ;  /* 0xfffffffc00fc7947 */ /* 0x000fc0000383ffff */
[----:B------:R-:W-:-:S00]  /*60d0*/  NOP ;  /* 0x0000000000007918 */ /* 0x000fc00000000000 */
        /* <DEDUP_REMOVED lines=10> */
.L_x_136:


//--------------------- .nv.global.init           --------------------------
	.section	.nv.global.init,"aw",@progbits
.nv.global.init:
	.type		$str$22,@object
	.size		$str$22,($str$23 - $str$22)
$str$22:
        /*0000*/ 	.byte	0x6b, 0x5f, 0x74, 0x69, 0x6c, 0x65, 0x5f, 0x63, 0x6f, 0x75, 0x6e, 0x74, 0x20, 0x3e, 0x3d, 0x20
        /*0010*/ 	.byte	0x31, 0x00
	.type		$str$23,@object
	.size		$str$23,(__unnamed_1 - $str$23)
$str$23:
        /*0012*/ 	.byte	0x2f, 0x74, 0x6d, 0x70, 0x2f, 0x63, 0x75, 0x74, 0x6c, 0x61, 0x73, 0x73, 0x5f, 0x73, 0x77, 0x65
        /*0022*/ 	.byte	0x65, 0x70, 0x5f, 0x73, 0x72, 0x63, 0x2f, 0x69, 0x6e, 0x63, 0x6c, 0x75, 0x64, 0x65, 0x2f, 0x63
        /*0032*/ 	.byte	0x75, 0x74, 0x6c, 0x61, 0x73, 0x73, 0x2f, 0x67, 0x65, 0x6d, 0x6d, 0x2f, 0x63, 0x6f, 0x6c, 0x6c
        /*0042*/ 	.byte	0x65, 0x63, 0x74, 0x69, 0x76, 0x65, 0x2f, 0x73, 0x6d, 0x39, 0x30, 0x5f, 0x6d, 0x6d, 0x61, 0x5f
        /*0052*/ 	.byte	0x74, 0x6d, 0x61, 0x5f, 0x67, 0x6d, 0x6d, 0x61, 0x5f, 0x73, 0x73, 0x5f, 0x77, 0x61, 0x72, 0x70
        /*0062*/ 	.byte	0x73, 0x70, 0x65, 0x63, 0x69, 0x61, 0x6c, 0x69, 0x7a, 0x65, 0x64, 0x2e, 0x68, 0x70, 0x70, 0x00
	.type		__unnamed_1,@object
	.size		__unnamed_1,(.L_0 - __unnamed_1)
__unnamed_1:
        /*0072*/ 	.byte	0x76, 0x6f, 0x69, 0x64, 0x20, 0x63, 0x75, 0x74, 0x6c, 0x61, 0x73, 0x73, 0x3a, 0x3a, 0x67, 0x65
        /* <DEDUP_REMOVED lines=175> */
.L_0:


//--------------------- .nv.shared._ZN7cutlass13device_kernelINS_4gemm6kernel13GemmUniversalIN4cute5tupleIJiiiiEEENS1_10collective13CollectiveMmaINS1_34MainloopSm90TmaGmmaWarpSpecializedILi7ENS5_IJNS4_1CILi1EEESB_SB_EEENS1_35KernelTmaWarpSpecializedCooperativeEEENS5_IJNSA_ILi128EEENSA_ILi64EEESG_EEEfNS5_IJlSB_lEEEfSI_NS4_8TiledMMAINS4_8MMA_AtomIJNS4_4SM904GMMA29MMA_64x64x8_F32TF32TF32_SS_TNILNSM_7ScaleInE1ELSO_1EEEEEENS4_6LayoutINS5_IJNSA_ILi2EEESB_SB_EEENS5_IJSB_NSA_ILi0EEESU_EEEEENS5_IJNS4_10UnderscoreESX_SX_EEEEENS4_13SM90_TMA_LOADENS4_14ComposedLayoutINS4_7SwizzleILi3ELi4ELi3EEENS4_18smem_ptr_flag_bitsILi32EEENSR_INS5_IJNSA_ILi8EEENSA_ILi32EEEEEENS5_IJS17_SB_EEEEEEEvNS4_8identityES10_S1B_vS1C_EENS_8epilogue10collective6detail29Sm90TmaWarpSpecializedAdapterINS1F_15DefaultEpilogueIfSI_SI_NS1E_6thread17LinearCombinationIfLi1EffLNS1J_9ScaleType4KindE0ELNS_15FloatRoundStyleE2EfEENS1_15EpilogueDefaultEEEEEvvEEEEvNT_6ParamsE --------------------------
	.section	.nv.shared._ZN7cutlass13device_kernelINS_4gemm6kernel13GemmUniversalIN4cute5tupleIJiiiiEEENS1_10collective13CollectiveMmaINS1_34MainloopSm90TmaGmmaWarpSpecializedILi7ENS5_IJNS4_1CILi1EEESB_SB_EEENS1_35KernelTmaWarpSpecializedCooperativeEEENS5_IJNSA_ILi128EEENSA_ILi64EEESG_EEEfNS5_IJlSB_lEEEfSI_NS4_8TiledMMAINS4_8MMA_AtomIJNS4_4SM904GMMA29MMA_64x64x8_F32TF32TF32_SS_TNILNSM_7ScaleInE1ELSO_1EEEEEENS4_6LayoutINS5_IJNSA_ILi2EEESB_SB_EEENS5_IJSB_NSA_ILi0EEESU_EEEEENS5_IJNS4_10UnderscoreESX_SX_EEEEENS4_13SM90_TMA_LOADENS4_14ComposedLayoutINS4_7SwizzleILi3ELi4ELi3EEENS4_18smem_ptr_flag_bitsILi32EEENSR_INS5_IJNSA_ILi8EEENSA_ILi32EEEEEENS5_IJS17_SB_EEEEEEEvNS4_8identityES10_S1B_vS1C_EENS_8epilogue10collective6detail29Sm90TmaWarpSpecializedAdapterINS1F_15DefaultEpilogueIfSI_SI_NS1E_6thread17LinearCombinationIfLi1EffLNS1J_9ScaleType4KindE0ELNS_15FloatRoundStyleE2EfEENS1_15EpilogueDefaultEEEEEvvEEEEvNT_6ParamsE,"aw",@nobits
	.sectionflags	@""
	.align	16
	.zero		1024


//--------------------- .nv.shared.reserved.0     --------------------------
	.section	.nv.shared.reserved.0,"aw",@nobits
	.weak		__nv_reservedSMEM_offset_0_alias
	.size		__nv_reservedSMEM_offset_0_alias, 0, 0
	.other		__nv_reservedSMEM_offset_0_alias,@"STO_CUDA_RESERVED_SHARED STV_DEFAULT"
__nv_reservedSMEM_offset_0_alias:
	.zero		0


//--------------------- .nv.global                --------------------------
	.section	.nv.global,"aw",@nobits
.nv.global:
	.type		_ZN40_INTERNAL_b06d351d_4_k_cu_32ef7088_236034cute1_E,@object
	.size		_ZN40_INTERNAL_b06d351d_4_k_cu_32ef7088_236034cute1_E,(_ZN40_INTERNAL_b06d351d_4_k_cu_32ef7088_236034cuda3std3__45__cpo6cbeginE - _ZN40_INTERNAL_b06d351d_4_k_cu_32ef7088_236034cute1_E)
_ZN40_INTERNAL_b06d351d_4_k_cu_32ef7088_236034cute1_E:
	.zero		1
	.type		_ZN40_INTERNAL_b06d351d_4_k_cu_32ef7088_236034cuda3std3__45__cpo6cbeginE,@object
	.size		_ZN40_INTERNAL_b06d351d_4_k_cu_32ef7088_236034cuda3std3__45__cpo6cbeginE,(_ZN40_INTERNAL_b06d351d_4_k_cu_32ef7088_236034cuda3std3__48in_placeE - _ZN40_INTERNAL_b06d351d_4_k_cu_32ef7088_236034cuda3std3__45__cpo6cbeginE)
_ZN40_INTERNAL_b06d351d_4_k_cu_32ef7088_236034cuda3std3__45__cpo6cbeginE:
	.zero		1
	.type		_ZN40_INTERNAL_b06d351d_4_k_cu_32ef7088_236034cuda3std3__48in_placeE,@object
	.size		_ZN40_INTERNAL_b06d351d_4_k_cu_32ef7088_236034cuda3std3__48in_placeE,(_ZN40_INTERNAL_b06d351d_4_k_cu_32ef7088_236034cuda3std6ranges3__45__cpo9iter_moveE - _ZN40_INTERNAL_b06d351d_4_k_cu_32ef7088_236034cuda3std3__48in_placeE)
_ZN40_INTERNAL_b06d351d_4_k_cu_32ef7088_236034cuda3std3__48in_placeE:
	.zero		1
	.type		_ZN40_INTERNAL_b06d351d_4_k_cu_32ef7088_236034cuda3std6ranges3__45__cpo9iter_moveE,@object
	.size		_ZN40_INTERNAL_b06d351d_4_k_cu_32ef7088_236034cuda3std6ranges3__45__cpo9iter_moveE,(_ZN40_INTERNAL_b06d351d_4_k_cu_32ef7088_236034cuda3std3__45__cpo5beginE - _ZN40_INTERNAL_b06d351d_4_k_cu_32ef7088_236034cuda3std6ranges3__45__cpo9iter_moveE)
_ZN40_INTERNAL_b06d351d_4_k_cu_32ef7088_236034cuda3std6ranges3__45__cpo9iter_moveE:
	.zero		1
	.type		_ZN40_INTERNAL_b06d351d_4_k_cu_32ef7088_236034cuda3std3__45__cpo5beginE,@object
	.size		_ZN40_INTERNAL_b06d351d_4_k_cu_32ef7088_236034cuda3std3__45__cpo5beginE,(_ZN40_INTERNAL_b06d351d_4_k_cu_32ef7088_236034cuda3std3__442_GLOBAL__N__b06d351d_4_k_cu_32ef7088_236036ignoreE - _ZN40_INTERNAL_b06d351d_4_k_cu_32ef7088_236034cuda3std3__45__cpo5beginE)
_ZN40_INTERNAL_b06d351d_4_k_cu_32ef7088_236034cuda3std3__45__cpo5beginE:
	.zero		1
	.type		_ZN40_INTERNAL_b06d351d_4_k_cu_32ef7088_236034cuda3std3__442_GLOBAL__N__b06d351d_4_k_cu_32ef7088_236036ignoreE,@object
	.size		_ZN40_INTERNAL_b06d351d_4_k_cu_32ef7088_236034cuda3std3__442_GLOBAL__N__b06d351d_4_k_cu_32ef7088_236036ignoreE,(_ZN40_INTERNAL_b06d351d_4_k_cu_32ef7088_236034cute7productE - _ZN40_INTERNAL_b06d351d_4_k_cu_32ef7088_236034cuda3std3__442_GLOBAL__N__b06d351d_4_k_cu_32ef7088_236036ignoreE)
_ZN40_INTERNAL_b06d351d_4_k_cu_32ef7088_236034cuda3std3__442_GLOBAL__N__b06d351d_4_k_cu_32ef7088_236036ignoreE:
	.zero		1
	.type		_ZN40_INTERNAL_b06d351d_4_k_cu_32ef7088_236034cute7productE,@object
	.size		_ZN40_INTERNAL_b06d351d_4_k_cu_32ef7088_236034cute7productE,(_ZN40_INTERNAL_b06d351d_4_k_cu_32ef7088_236034cuda3std3__45__cpo3endE - _ZN40_INTERNAL_b06d351d_4_k_cu_32ef7088_236034cute7productE)
_ZN40_INTERNAL_b06d351d_4_k_cu_32ef7088_236034cute7productE:
	.zero		1
	.type		_ZN40_INTERNAL_b06d351d_4_k_cu_32ef7088_236034cuda3std3__45__cpo3endE,@object
	.size		_ZN40_INTERNAL_b06d351d_4_k_cu_32ef7088_236034cuda3std3__45__cpo3endE,(_ZN40_INTERNAL_b06d351d_4_k_cu_32ef7088_236034cuda3std3__419piecewise_constructE - _ZN40_INTERNAL_b06d351d_4_k_cu_32ef7088_236034cuda3std3__45__cpo3endE)
_ZN40_INTERNAL_b06d351d_4_k_cu_32ef7088_236034cuda3std3__45__cpo3endE:
	.zero		1
	.type		_ZN40_INTERNAL_b06d351d_4_k_cu_32ef7088_236034cuda3std3__419piecewise_constructE,@object
	.size		_ZN40_INTERNAL_b06d351d_4_k_cu_32ef7088_236034cuda3std3__419piecewise_constructE,(_ZN40_INTERNAL_b06d351d_4_k_cu_32ef7088_236034cuda3std3__45__cpo4cendE - _ZN40_INTERNAL_b06d351d_4_k_cu_32ef7088_236034cuda3std3__419piecewise_constructE)
_ZN40_INTERNAL_b06d351d_4_k_cu_32ef7088_236034cuda3std3__419piecewise_constructE:
	.zero		1
	.type		_ZN40_INTERNAL_b06d351d_4_k_cu_32ef7088_236034cuda3std3__45__cpo4cendE,@object
	.size		_ZN40_INTERNAL_b06d351d_4_k_cu_32ef7088_236034cuda3std3__45__cpo4cendE,(_ZN40_INTERNAL_b06d351d_4_k_cu_32ef7088_236034cuda3std6ranges3__45__cpo4swapE - _ZN40_INTERNAL_b06d351d_4_k_cu_32ef7088_236034cuda3std3__45__cpo4cendE)
_ZN40_INTERNAL_b06d351d_4_k_cu_32ef7088_236034cuda3std3__45__cpo4cendE:
	.zero		1
	.type		_ZN40_INTERNAL_b06d351d_4_k_cu_32ef7088_236034cuda3std6ranges3__45__cpo4swapE,@object
	.size		_ZN40_INTERNAL_b06d351d_4_k_cu_32ef7088_236034cuda3std6ranges3__45__cpo4swapE,(.L_8 - _ZN40_INTERNAL_b06d351d_4_k_cu_32ef7088_236034cuda3std6ranges3__45__cpo4swapE)
_ZN40_INTERNAL_b06d351d_4_k_cu_32ef7088_236034cuda3std6ranges3__45__cpo4swapE:
	.zero		1
.L_8:


//--------------------- .nv.constant0._ZN7cutlass13device_kernelINS_4gemm6kernel13GemmUniversalIN4cute5tupleIJiiiiEEENS1_10collective13CollectiveMmaINS1_34MainloopSm90TmaGmmaWarpSpecializedILi7ENS5_IJNS4_1CILi1EEESB_SB_EEENS1_35KernelTmaWarpSpecializedCooperativeEEENS5_IJNSA_ILi128EEENSA_ILi64EEESG_EEEfNS5_IJlSB_lEEEfSI_NS4_8TiledMMAINS4_8MMA_AtomIJNS4_4SM904GMMA29MMA_64x64x8_F32TF32TF32_SS_TNILNSM_7ScaleInE1ELSO_1EEEEEENS4_6LayoutINS5_IJNSA_ILi2EEESB_SB_EEENS5_IJSB_NSA_ILi0EEESU_EEEEENS5_IJNS4_10UnderscoreESX_SX_EEEEENS4_13SM90_TMA_LOADENS4_14ComposedLayoutINS4_7SwizzleILi3ELi4ELi3EEENS4_18smem_ptr_flag_bitsILi32EEENSR_INS5_IJNSA_ILi8EEENSA_ILi32EEEEEENS5_IJS17_SB_EEEEEEEvNS4_8identityES10_S1B_vS1C_EENS_8epilogue10collective6detail29Sm90TmaWarpSpecializedAdapterINS1F_15DefaultEpilogueIfSI_SI_NS1E_6thread17LinearCombinationIfLi1EffLNS1J_9ScaleType4KindE0ELNS_15FloatRoundStyleE2EfEENS1_15EpilogueDefaultEEEEEvvEEEEvNT_6ParamsE --------------------------
	.section	.nv.constant0._ZN7cutlass13device_kernelINS_4gemm6kernel13GemmUniversalIN4cute5tupleIJiiiiEEENS1_10collective13CollectiveMmaINS1_34MainloopSm90TmaGmmaWarpSpecializedILi7ENS5_IJNS4_1CILi1EEESB_SB_EEENS1_35KernelTmaWarpSpecializedCooperativeEEENS5_IJNSA_ILi128EEENSA_ILi64EEESG_EEEfNS5_IJlSB_lEEEfSI_NS4_8TiledMMAINS4_8MMA_AtomIJNS4_4SM904GMMA29MMA_64x64x8_F32TF32TF32_SS_TNILNSM_7ScaleInE1ELSO_1EEEEEENS4_6LayoutINS5_IJNSA_ILi2EEESB_SB_EEENS5_IJSB_NSA_ILi0EEESU_EEEEENS5_IJNS4_10UnderscoreESX_SX_EEEEENS4_13SM90_TMA_LOADENS4_14ComposedLayoutINS4_7SwizzleILi3ELi4ELi3EEENS4_18smem_ptr_flag_bitsILi32EEENSR_INS5_IJNSA_ILi8EEENSA_ILi32EEEEEENS5_IJS17_SB_EEEEEEEvNS4_8identityES10_S1B_vS1C_EENS_8epilogue10collective6detail29Sm90TmaWarpSpecializedAdapterINS1F_15DefaultEpilogueIfSI_SI_NS1E_6thread17LinearCombinationIfLi1EffLNS1J_9ScaleType4KindE0ELNS_15FloatRoundStyleE2EfEENS1_15EpilogueDefaultEEEEEvvEEEEvNT_6ParamsE,"a",@progbits
	.sectionflags	@""
	.align	4
.nv.constant0._ZN7cutlass13device_kernelINS_4gemm6kernel13GemmUniversalIN4cute5tupleIJiiiiEEENS1_10collective13CollectiveMmaINS1_34MainloopSm90TmaGmmaWarpSpecializedILi7ENS5_IJNS4_1CILi1EEESB_SB_EEENS1_35KernelTmaWarpSpecializedCooperativeEEENS5_IJNSA_ILi128EEENSA_ILi64EEESG_EEEfNS5_IJlSB_lEEEfSI_NS4_8TiledMMAINS4_8MMA_AtomIJNS4_4SM904GMMA29MMA_64x64x8_F32TF32TF32_SS_TNILNSM_7ScaleInE1ELSO_1EEEEEENS4_6LayoutINS5_IJNSA_ILi2EEESB_SB_EEENS5_IJSB_NSA_ILi0EEESU_EEEEENS5_IJNS4_10UnderscoreESX_SX_EEEEENS4_13SM90_TMA_LOADENS4_14ComposedLayoutINS4_7SwizzleILi3ELi4ELi3EEENS4_18smem_ptr_flag_bitsILi32EEENSR_INS5_IJNSA_ILi8EEENSA_ILi32EEEEEENS5_IJS17_SB_EEEEEEEvNS4_8identityES10_S1B_vS1C_EENS_8epilogue10collective6detail29Sm90TmaWarpSpecializedAdapterINS1F_15DefaultEpilogueIfSI_SI_NS1E_6thread17LinearCombinationIfLi1EffLNS1J_9ScaleType4KindE0ELNS_15FloatRoundStyleE2EfEENS1_15EpilogueDefaultEEEEEvvEEEEvNT_6ParamsE:
	.zero		1664


//--------------------- SYMBOLS --------------------------

	.type		.nv.reservedSmem.offset0,@object
	.size		.nv.reservedSmem.offset0,0x4
	.type		__assertfail,@function
